// auto-generated by cutlass_sweep.conv — config: {"arch": "sm_100", "cluster_m": 1, "cluster_n": 1, "conv_kind": "wgrad", "dtype": "bf16", "ndim": 2, "tile_k": 32, "tile_m": 128, "tile_n": 64}
#include "cutlass/cutlass.h"
#include "cute/tensor.hpp"
#include "cutlass/kernel_hardware_info.hpp"
#include "cutlass/conv/convolution.h"
#include "cutlass/conv/dispatch_policy.hpp"
#include "cutlass/conv/collective/collective_builder.hpp"
#include "cutlass/conv/kernel/conv_universal.hpp"
#include "cutlass/conv/device/conv_universal_adapter.hpp"
#include "cutlass/epilogue/collective/collective_builder.hpp"

using namespace cute;
using Elem = cutlass::bfloat16_t;
using Acc  = float;
using LayoutAB = cutlass::layout::TensorNHWC;
using LayoutC  = cutlass::layout::TensorKCSR;
constexpr auto ConvOp = cutlass::conv::Operator::kWgrad;
using TileShape    = Shape<_128, Shape<_64>, Shape<_32>>;
using ClusterShape = Shape<_1, _1, _1>;

using CollectiveEpilogue = typename cutlass::epilogue::collective::CollectiveBuilder<
    cutlass::arch::Sm100, cutlass::arch::OpClassTensorOp,
    TileShape, ClusterShape,
    cutlass::epilogue::collective::EpilogueTileAuto,
    Acc, Acc,
    Elem, LayoutC, 128 / cutlass::sizeof_bits<Elem>::value,
    Elem, LayoutC, 128 / cutlass::sizeof_bits<Elem>::value,
    cutlass::epilogue::collective::EpilogueScheduleAuto
  >::CollectiveOp;

using CollectiveMainloop = typename cutlass::conv::collective::CollectiveBuilder<
    cutlass::arch::Sm100, cutlass::arch::OpClassTensorOp, ConvOp,
    Elem, LayoutAB, 128 / cutlass::sizeof_bits<Elem>::value,
    Elem, LayoutAB, 128 / cutlass::sizeof_bits<Elem>::value,
    Acc,
    TileShape, ClusterShape,
    cutlass::conv::collective::StageCountAutoCarveout<
        static_cast<int>(sizeof(typename CollectiveEpilogue::SharedStorage))>,
    cutlass::conv::collective::KernelScheduleAuto
  >::CollectiveOp;

using ProblemShape = cutlass::conv::ConvProblemShape<
    ConvOp, CollectiveMainloop::DispatchPolicy::NumSpatialDimensions>;
using ConvKernel = cutlass::conv::kernel::ConvUniversal<
    ProblemShape, CollectiveMainloop, CollectiveEpilogue>;
using Conv = cutlass::conv::device::ConvUniversalAdapter<ConvKernel>;

auto* _anchor = &cutlass::device_kernel<ConvKernel>;


// ===== COMPILED SASS (sm_100a) =====

	.target	sm_100a

	.elftype	@"ET_EXEC"


//--------------------- .note.nv.tkinfo           --------------------------
	.section	.note.nv.tkinfo,"",@"SHT_NOTE"
	.sectionflags	@"SHF_NOTE_NV_TKINFO"
	.tkinfo
        /*0018*/ 	.word	0x00000002
        /*0030*/ 	.string	""
        /*0030*/ 	.string	"ptxas"
        /*0030*/ 	.string	"Cuda compilation tools, release 13.0, V13.0.88"
        /*0030*/ 	.string	"Build cuda_13.0.r13.0/compiler.36424714_0"
        /*0030*/ 	.string	"-arch sm_100a -m 64 "



//--------------------- .note.nv.cuinfo           --------------------------
	.section	.note.nv.cuinfo,"",@"SHT_NOTE"
	.sectionflags	@"SHF_NOTE_NV_CUINFO"
        /*0018*/ 	.short	0x0002
        /*001a*/ 	.short	0x0064
        /*001c*/ 	.short	0x0082
	.zero		2


//--------------------- .nv.info                  --------------------------
	.section	.nv.info,"",@"SHT_CUDA_INFO"
	.align	4


	//----- nvinfo : EIATTR_REGCOUNT
	.align		4
        /*0000*/ 	.byte	0x04, 0x2f
        /*0002*/ 	.short	(.L_19 - .L_18)
	.align		4
.L_18:
        /*0004*/ 	.word	index@(_ZN7cutlass13device_kernelINS_4conv6kernel13ConvUniversalINS1_16ConvProblemShapeILNS1_8OperatorE2ELi2EEENS1_10collective14CollectiveConvINS1_47MainloopSm100TmaUmmaWarpSpecializedImplicitGemmILS5_2ELi16ELi2ELi1ELi2EN4cute5tupleIJNSA_1CILi1EEESD_SD_EEEEENSB_IJNSC_ILi128EEENSB_IJNSC_ILi64EEEEEENSB_IJNSC_ILi32EEEEEEEEENS_10bfloat16_tESM_NSA_8TiledMMAINSA_8MMA_AtomIJNSA_20SM100_MMA_F16BF16_SSISM_SM_fLi128ELi64ELNSA_4UMMA5MajorE1ELSR_1ELNSQ_7ScaleInE0ELSS_0EEEEEENSA_6LayoutISE_NSB_IJNSC_ILi0EEESW_SW_EEEEENSB_IJNSA_10UnderscoreESZ_SZ_EEEEENS7_6detail27Sm100ImplicitGemmTileTraitsINSA_13SM90_TMA_LOADENSA_14ComposedLayoutINSA_7SwizzleILi3ELi4ELi3EEENSA_18smem_ptr_flag_bitsILi16EEENSV_INSB_IJSH_NSC_ILi8EEEEEENSB_IJSD_SH_EEEEEEEvEENS13_INSA_20SM90_TMA_LOAD_IM2COLES1E_vEEEENS_8epilogue10collective18CollectiveEpilogueINS1J_23Sm100TmaWarpSpecializedILi3ELi2ELi32ELb1ELb0EEEJSL_NSB_IJNSV_ISG_SD_EENSV_ISJ_SD_EEEEESM_NSB_IJlNSB_IJSD_llEEESW_EEESM_S1S_NS1J_6fusion15FusionCallbacksIS1N_NS1T_17LinearCombinationISM_fSM_fLNS_15FloatRoundStyleE2EEESL_S1Q_JEEENSA_5SM1004TMEM4LOAD26SM100_TMEM_LOAD_32dp32b32xES14_NS15_INS16_ILi2ELi4ELi3EEES19_NSV_INSB_IJS1A_SJ_EEENSB_IJSJ_SD_EEEEEEENSA_39AutoVectorizingCopyWithAssumedAlignmentILi128EEENSA_14SM90_TMA_STOREES27_S29_S29_EEEvvEEEEvNT_6ParamsE)
        /*0008*/ 	.word	0x0000007d


	//----- nvinfo : EIATTR_FRAME_SIZE
	.align		4
.L_19:
        /*000c*/ 	.byte	0x04, 0x11
        /*000e*/ 	.short	(.L_21 - .L_20)
	.align		4
.L_20:
        /*0010*/ 	.word	index@($__internal_2_$__cuda_sm10x_tcgen05_guardrail_trap_unallocated_columns_being_dealloced)
        /*0014*/ 	.word	0x00000008


	//----- nvinfo : EIATTR_FRAME_SIZE
	.align		4
.L_21:
        /*0018*/ 	.byte	0x04, 0x11
        /*001a*/ 	.short	(.L_23 - .L_22)
	.align		4
.L_22:
        /*001c*/ 	.word	index@($__internal_1_$__cuda_sm10x_tcgen05_guardrail_trap_phase_invalid_during_alloc)
        /*0020*/ 	.word	0x00000008


	//----- nvinfo : EIATTR_FRAME_SIZE
	.align		4
.L_23:
        /*0024*/ 	.byte	0x04, 0x11
        /*0026*/ 	.short	(.L_25 - .L_24)
	.align		4
.L_24:
        /*0028*/ 	.word	index@($__internal_0_$__cuda_sm10x_tcgen05_guardrail_trap_col_being_dealloced_not_returned_by_alloc)
        /*002c*/ 	.word	0x00000008


	//----- nvinfo : EIATTR_FRAME_SIZE
	.align		4
.L_25:
        /*0030*/ 	.byte	0x04, 0x11
        /*0032*/ 	.short	(.L_27 - .L_26)
	.align		4
.L_26:
        /*0034*/ 	.word	index@(_ZN7cutlass13device_kernelINS_4conv6kernel13ConvUniversalINS1_16ConvProblemShapeILNS1_8OperatorE2ELi2EEENS1_10collective14CollectiveConvINS1_47MainloopSm100TmaUmmaWarpSpecializedImplicitGemmILS5_2ELi16ELi2ELi1ELi2EN4cute5tupleIJNSA_1CILi1EEESD_SD_EEEEENSB_IJNSC_ILi128EEENSB_IJNSC_ILi64EEEEEENSB_IJNSC_ILi32EEEEEEEEENS_10bfloat16_tESM_NSA_8TiledMMAINSA_8MMA_AtomIJNSA_20SM100_MMA_F16BF16_SSISM_SM_fLi128ELi64ELNSA_4UMMA5MajorE1ELSR_1ELNSQ_7ScaleInE0ELSS_0EEEEEENSA_6LayoutISE_NSB_IJNSC_ILi0EEESW_SW_EEEEENSB_IJNSA_10UnderscoreESZ_SZ_EEEEENS7_6detail27Sm100ImplicitGemmTileTraitsINSA_13SM90_TMA_LOADENSA_14ComposedLayoutINSA_7SwizzleILi3ELi4ELi3EEENSA_18smem_ptr_flag_bitsILi16EEENSV_INSB_IJSH_NSC_ILi8EEEEEENSB_IJSD_SH_EEEEEEEvEENS13_INSA_20SM90_TMA_LOAD_IM2COLES1E_vEEEENS_8epilogue10collective18CollectiveEpilogueINS1J_23Sm100TmaWarpSpecializedILi3ELi2ELi32ELb1ELb0EEEJSL_NSB_IJNSV_ISG_SD_EENSV_ISJ_SD_EEEEESM_NSB_IJlNSB_IJSD_llEEESW_EEESM_S1S_NS1J_6fusion15FusionCallbacksIS1N_NS1T_17LinearCombinationISM_fSM_fLNS_15FloatRoundStyleE2EEESL_S1Q_JEEENSA_5SM1004TMEM4LOAD26SM100_TMEM_LOAD_32dp32b32xES14_NS15_INS16_ILi2ELi4ELi3EEES19_NSV_INSB_IJS1A_SJ_EEENSB_IJSJ_SD_EEEEEEENSA_39AutoVectorizingCopyWithAssumedAlignmentILi128EEENSA_14SM90_TMA_STOREES27_S29_S29_EEEvvEEEEvNT_6ParamsE)
        /*0038*/ 	.word	0x00000008


	//----- nvinfo : EIATTR_MIN_STACK_SIZE
	.align		4
.L_27:
        /*003c*/ 	.byte	0x04, 0x12
        /*003e*/ 	.short	(.L_29 - .L_28)
	.align		4
.L_28:
        /*0040*/ 	.word	index@(_ZN7cutlass13device_kernelINS_4conv6kernel13ConvUniversalINS1_16ConvProblemShapeILNS1_8OperatorE2ELi2EEENS1_10collective14CollectiveConvINS1_47MainloopSm100TmaUmmaWarpSpecializedImplicitGemmILS5_2ELi16ELi2ELi1ELi2EN4cute5tupleIJNSA_1CILi1EEESD_SD_EEEEENSB_IJNSC_ILi128EEENSB_IJNSC_ILi64EEEEEENSB_IJNSC_ILi32EEEEEEEEENS_10bfloat16_tESM_NSA_8TiledMMAINSA_8MMA_AtomIJNSA_20SM100_MMA_F16BF16_SSISM_SM_fLi128ELi64ELNSA_4UMMA5MajorE1ELSR_1ELNSQ_7ScaleInE0ELSS_0EEEEEENSA_6LayoutISE_NSB_IJNSC_ILi0EEESW_SW_EEEEENSB_IJNSA_10UnderscoreESZ_SZ_EEEEENS7_6detail27Sm100ImplicitGemmTileTraitsINSA_13SM90_TMA_LOADENSA_14ComposedLayoutINSA_7SwizzleILi3ELi4ELi3EEENSA_18smem_ptr_flag_bitsILi16EEENSV_INSB_IJSH_NSC_ILi8EEEEEENSB_IJSD_SH_EEEEEEEvEENS13_INSA_20SM90_TMA_LOAD_IM2COLES1E_vEEEENS_8epilogue10collective18CollectiveEpilogueINS1J_23Sm100TmaWarpSpecializedILi3ELi2ELi32ELb1ELb0EEEJSL_NSB_IJNSV_ISG_SD_EENSV_ISJ_SD_EEEEESM_NSB_IJlNSB_IJSD_llEEESW_EEESM_S1S_NS1J_6fusion15FusionCallbacksIS1N_NS1T_17LinearCombinationISM_fSM_fLNS_15FloatRoundStyleE2EEESL_S1Q_JEEENSA_5SM1004TMEM4LOAD26SM100_TMEM_LOAD_32dp32b32xES14_NS15_INS16_ILi2ELi4ELi3EEES19_NSV_INSB_IJS1A_SJ_EEENSB_IJSJ_SD_EEEEEEENSA_39AutoVectorizingCopyWithAssumedAlignmentILi128EEENSA_14SM90_TMA_STOREES27_S29_S29_EEEvvEEEEvNT_6ParamsE)
        /*0044*/ 	.word	0x00000008
.L_29:


//--------------------- .nv.compat                --------------------------
	.section	.nv.compat,"",@"SHT_CUDA_COMPAT_INFO"
	.align	4
        /*0000*/ 	.byte	0x02, 0x09, 0x01, 0x00, 0x02, 0x02, 0x02, 0x00, 0x02, 0x05, 0x05, 0x00, 0x03, 0x07, 0x01, 0x01
        /*0010*/ 	.byte	0x02, 0x03, 0x01, 0x00, 0x02, 0x06, 0x01, 0x00, 0x04, 0x0b, 0x08, 0x00, 0x09, 0x00, 0x00, 0x00
        /*0020*/ 	.byte	0x00, 0x00, 0x00, 0x00


//--------------------- .nv.info._ZN7cutlass13device_kernelINS_4conv6kernel13ConvUniversalINS1_16ConvProblemShapeILNS1_8OperatorE2ELi2EEENS1_10collective14CollectiveConvINS1_47MainloopSm100TmaUmmaWarpSpecializedImplicitGemmILS5_2ELi16ELi2ELi1ELi2EN4cute5tupleIJNSA_1CILi1EEESD_SD_EEEEENSB_IJNSC_ILi128EEENSB_IJNSC_ILi64EEEEEENSB_IJNSC_ILi32EEEEEEEEENS_10bfloat16_tESM_NSA_8TiledMMAINSA_8MMA_AtomIJNSA_20SM100_MMA_F16BF16_SSISM_SM_fLi128ELi64ELNSA_4UMMA5MajorE1ELSR_1ELNSQ_7ScaleInE0ELSS_0EEEEEENSA_6LayoutISE_NSB_IJNSC_ILi0EEESW_SW_EEEEENSB_IJNSA_10UnderscoreESZ_SZ_EEEEENS7_6detail27Sm100ImplicitGemmTileTraitsINSA_13SM90_TMA_LOADENSA_14ComposedLayoutINSA_7SwizzleILi3ELi4ELi3EEENSA_18smem_ptr_flag_bitsILi16EEENSV_INSB_IJSH_NSC_ILi8EEEEEENSB_IJSD_SH_EEEEEEEvEENS13_INSA_20SM90_TMA_LOAD_IM2COLES1E_vEEEENS_8epilogue10collective18CollectiveEpilogueINS1J_23Sm100TmaWarpSpecializedILi3ELi2ELi32ELb1ELb0EEEJSL_NSB_IJNSV_ISG_SD_EENSV_ISJ_SD_EEEEESM_NSB_IJlNSB_IJSD_llEEESW_EEESM_S1S_NS1J_6fusion15FusionCallbacksIS1N_NS1T_17LinearCombinationISM_fSM_fLNS_15FloatRoundStyleE2EEESL_S1Q_JEEENSA_5SM1004TMEM4LOAD26SM100_TMEM_LOAD_32dp32b32xES14_NS15_INS16_ILi2ELi4ELi3EEES19_NSV_INSB_IJS1A_SJ_EEENSB_IJSJ_SD_EEEEEEENSA_39AutoVectorizingCopyWithAssumedAlignmentILi128EEENSA_14SM90_TMA_STOREES27_S29_S29_EEEvvEEEEvNT_6ParamsE --------------------------
	.section	.nv.info._ZN7cutlass13device_kernelINS_4conv6kernel13ConvUniversalINS1_16ConvProblemShapeILNS1_8OperatorE2ELi2EEENS1_10collective14CollectiveConvINS1_47MainloopSm100TmaUmmaWarpSpecializedImplicitGemmILS5_2ELi16ELi2ELi1ELi2EN4cute5tupleIJNSA_1CILi1EEESD_SD_EEEEENSB_IJNSC_ILi128EEENSB_IJNSC_ILi64EEEEEENSB_IJNSC_ILi32EEEEEEEEENS_10bfloat16_tESM_NSA_8TiledMMAINSA_8MMA_AtomIJNSA_20SM100_MMA_F16BF16_SSISM_SM_fLi128ELi64ELNSA_4UMMA5MajorE1ELSR_1ELNSQ_7ScaleInE0ELSS_0EEEEEENSA_6LayoutISE_NSB_IJNSC_ILi0EEESW_SW_EEEEENSB_IJNSA_10UnderscoreESZ_SZ_EEEEENS7_6detail27Sm100ImplicitGemmTileTraitsINSA_13SM90_TMA_LOADENSA_14ComposedLayoutINSA_7SwizzleILi3ELi4ELi3EEENSA_18smem_ptr_flag_bitsILi16EEENSV_INSB_IJSH_NSC_ILi8EEEEEENSB_IJSD_SH_EEEEEEEvEENS13_INSA_20SM90_TMA_LOAD_IM2COLES1E_vEEEENS_8epilogue10collective18CollectiveEpilogueINS1J_23Sm100TmaWarpSpecializedILi3ELi2ELi32ELb1ELb0EEEJSL_NSB_IJNSV_ISG_SD_EENSV_ISJ_SD_EEEEESM_NSB_IJlNSB_IJSD_llEEESW_EEESM_S1S_NS1J_6fusion15FusionCallbacksIS1N_NS1T_17LinearCombinationISM_fSM_fLNS_15FloatRoundStyleE2EEESL_S1Q_JEEENSA_5SM1004TMEM4LOAD26SM100_TMEM_LOAD_32dp32b32xES14_NS15_INS16_ILi2ELi4ELi3EEES19_NSV_INSB_IJS1A_SJ_EEENSB_IJSJ_SD_EEEEEEENSA_39AutoVectorizingCopyWithAssumedAlignmentILi128EEENSA_14SM90_TMA_STOREES27_S29_S29_EEEvvEEEEvNT_6ParamsE,"",@"SHT_CUDA_INFO"
	.sectionflags	@""
	.align	4


	//----- nvinfo : EIATTR_CUDA_API_VERSION
	.align		4
        /*0000*/ 	.byte	0x04, 0x37
        /*0002*/ 	.short	(.L_31 - .L_30)
.L_30:
        /*0004*/ 	.word	0x00000082


	//----- nvinfo : EIATTR_KPARAM_INFO
	.align		4
.L_31:
        /*0008*/ 	.byte	0x04, 0x17
        /*000a*/ 	.short	(.L_33 - .L_32)
.L_32:
        /*000c*/ 	.word	0x00000000
        /*0010*/ 	.short	0x0000
        /*0012*/ 	.short	0x0000
        /*0014*/ 	.byte	0x00, 0xf0, 0x01, 0x20


	//----- nvinfo : EIATTR_AT_ENTRY_FRAGMENTS
	.align		4
.L_33:
        /*0018*/ 	.byte	0x04, 0x4f
        /*001a*/ 	.short	(.L_35 - .L_34)


	//   ....[0]....
.L_34:
        /*001c*/ 	.word	0x00000006


	//----- nvinfo : EIATTR_RESERVED_SMEM_USED
	.align		4
.L_35:
        /*0020*/ 	.byte	0x01, 0x41
	.zero		2


	//----- nvinfo : EIATTR_SPARSE_MMA_MASK
	.align		4
        /*0024*/ 	.byte	0x03, 0x50
        /*0026*/ 	.short	0x0000


	//----- nvinfo : EIATTR_TCGEN05_1CTA_USED
	.align		4
        /*0028*/ 	.byte	0x01, 0x51
	.zero		2


	//----- nvinfo : EIATTR_MAXREG_COUNT
	.align		4
        /*002c*/ 	.byte	0x03, 0x1b
        /*002e*/ 	.short	0x00ff


	//----- nvinfo : EIATTR_NUM_BARRIERS
	.align		4
        /*0030*/ 	.byte	0x02, 0x4c
        /*0032*/ 	.byte	0x07
	.zero		1


	//----- nvinfo : EIATTR_EXTERNS
	.align		4
        /*0034*/ 	.byte	0x04, 0x0f
        /*0036*/ 	.short	(.L_37 - .L_36)


	//   ....[0]....
	.align		4
.L_36:
        /*0038*/ 	.word	index@(__assertfail)


	//----- nvinfo : EIATTR_MERCURY_ISA_VERSION
	.align		4
.L_37:
        /*003c*/ 	.byte	0x03, 0x5f
        /*003e*/ 	.short	0x0101


	//----- nvinfo : EIATTR_INT_WARP_WIDE_INSTR_OFFSETS
	.align		4
        /*0040*/ 	.byte	0x04, 0x31
        /*0042*/ 	.short	(.L_39 - .L_38)


	//   ....[0]....
.L_38:
        /*0044*/ 	.word	0x00004470


	//   ....[1]....
        /*0048*/ 	.word	0x00004490


	//   ....[2]....
        /*004c*/ 	.word	0x000044c0


	//   ....[3]....
        /*0050*/ 	.word	0x00005440


	//   ....[4]....
        /*0054*/ 	.word	0x00005550


	//   ....[5]....
        /*0058*/ 	.word	0x00005680


	//   ....[6]....
        /*005c*/ 	.word	0x00005770


	//----- nvinfo : EIATTR_COOP_GROUP_MASK_REGIDS
	.align		4
.L_39:
        /*0060*/ 	.byte	0x04, 0x29
        /*0062*/ 	.short	(.L_41 - .L_40)


	//   ....[0]....
.L_40:
        /*0064*/ 	.word	0xffffffff


	//   ....[1]....
        /*0068*/ 	.word	0xffffffff


	//   ....[2]....
        /*006c*/ 	.word	0xffffffff


	//   ....[3]....
        /*0070*/ 	.word	0xffffffff


	//   ....[4]....
        /*0074*/ 	.word	0xffffffff


	//   ....[5]....
        /*0078*/ 	.word	0xffffffff


	//   ....[6]....
        /*007c*/ 	.word	0xffffffff


	//   ....[7]....
        /*0080*/ 	.word	0xffffffff


	//   ....[8]....
        /*0084*/ 	.word	0xffffffff


	//   ....[9]....
        /*0088*/ 	.word	0xffffffff


	//   ....[10]....
        /*008c*/ 	.word	0xffffffff


	//   ....[11]....
        /*0090*/ 	.word	0xffffffff


	//----- nvinfo : EIATTR_COOP_GROUP_INSTR_OFFSETS
	.align		4
.L_41:
        /*0094*/ 	.byte	0x04, 0x28
        /*0096*/ 	.short	(.L_43 - .L_42)


	//   ....[0]....
.L_42:
        /*0098*/ 	.word	0x00000090


	//   ....[1]....
        /*009c*/ 	.word	0x00000520


	//   ....[2]....
        /*00a0*/ 	.word	0x00000840


	//   ....[3]....
        /*00a4*/ 	.word	0x000009c0


	//   ....[4]....
        /*00a8*/ 	.word	0x00000ac0


	//   ....[5]....
        /*00ac*/ 	.word	0x00000c10


	//   ....[6]....
        /*00b0*/ 	.word	0x00002500


	//   ....[7]....
        /*00b4*/ 	.word	0x000038d0


	//   ....[8]....
        /*00b8*/ 	.word	0x00003ae0


	//   ....[9]....
        /*00bc*/ 	.word	0x00003b10


	//   ....[10]....
        /*00c0*/ 	.word	0x00004350


	//   ....[11]....
        /*00c4*/ 	.word	0x00004590


	//----- nvinfo : EIATTR_VRC_CTA_INIT_COUNT
	.align		4
.L_43:
        /*00c8*/ 	.byte	0x02, 0x4a
        /*00ca*/ 	.byte	0x80
	.zero		1


	//----- nvinfo : EIATTR_SYSCALL_OFFSETS
	.align		4
        /*00cc*/ 	.byte	0x04, 0x46
        /*00ce*/ 	.short	(.L_45 - .L_44)


	//   ....[0]....
.L_44:
        /*00d0*/ 	.word	0x000068b0


	//   ....[1]....
        /*00d4*/ 	.word	0x000069a0


	//   ....[2]....
        /*00d8*/ 	.word	0x00007170


	//   ....[3]....
        /*00dc*/ 	.word	0x00007e70


	//----- nvinfo : EIATTR_MBARRIER_INSTR_OFFSETS
	.align		4
.L_45:
        /*00e0*/ 	.byte	0x04, 0x39
        /*00e2*/ 	.short	(.L_47 - .L_46)


	//   ....[0]....
.L_46:
        /*00e4*/ 	.word	0x00000620
        /*00e8*/ 	.word	0x000000ff
        /*00ec*/ 	.word	0x00000000
        /*00f0*/ 	.short	0x0100
        /*00f2*/ 	.byte	0x04
	.zero		1


	//   ....[1]....
        /*00f4*/ 	.word	0x00000630
        /*00f8*/ 	.word	0x000000ff
        /*00fc*/ 	.word	0x00000080
        /*0100*/ 	.short	0x0100
        /*0102*/ 	.byte	0x04
	.zero		1


	//   ....[2]....
        /*0104*/ 	.word	0x00000640
        /*0108*/ 	.word	0x000000ff
        /*010c*/ 	.word	0x00000008
        /*0110*/ 	.short	0x0100
        /*0112*/ 	.byte	0x04
	.zero		1


	//   ....[3]....
        /*0114*/ 	.word	0x00000650
        /*0118*/ 	.word	0x000000ff
        /*011c*/ 	.word	0x00000088
        /*0120*/ 	.short	0x0100
        /*0122*/ 	.byte	0x04
	.zero		1


	//   ....[4]....
        /*0124*/ 	.word	0x00000660
        /*0128*/ 	.word	0x000000ff
        /*012c*/ 	.word	0x00000010
        /*0130*/ 	.short	0x0100
        /*0132*/ 	.byte	0x04
	.zero		1


	//   ....[5]....
        /*0134*/ 	.word	0x00000670
        /*0138*/ 	.word	0x000000ff
        /*013c*/ 	.word	0x00000090
        /*0140*/ 	.short	0x0100
        /*0142*/ 	.byte	0x04
	.zero		1


	//   ....[6]....
        /*0144*/ 	.word	0x00000680
        /*0148*/ 	.word	0x000000ff
        /*014c*/ 	.word	0x00000018
        /*0150*/ 	.short	0x0100
        /*0152*/ 	.byte	0x04
	.zero		1


	//   ....[7]....
        /*0154*/ 	.word	0x00000690
        /*0158*/ 	.word	0x000000ff
        /*015c*/ 	.word	0x00000098
        /*0160*/ 	.short	0x0100
        /*0162*/ 	.byte	0x04
	.zero		1


	//   ....[8]....
        /*0164*/ 	.word	0x000006a0
        /*0168*/ 	.word	0x000000ff
        /*016c*/ 	.word	0x00000020
        /*0170*/ 	.short	0x0100
        /*0172*/ 	.byte	0x04
	.zero		1


	//   ....[9]....
        /*0174*/ 	.word	0x000006b0
        /*0178*/ 	.word	0x000000ff
        /*017c*/ 	.word	0x000000a0
        /*0180*/ 	.short	0x0100
        /*0182*/ 	.byte	0x04
	.zero		1


	//   ....[10]....
        /*0184*/ 	.word	0x000006c0
        /*0188*/ 	.word	0x000000ff
        /*018c*/ 	.word	0x00000028
        /*0190*/ 	.short	0x0100
        /*0192*/ 	.byte	0x04
	.zero		1


	//   ....[11]....
        /*0194*/ 	.word	0x000006d0
        /*0198*/ 	.word	0x000000ff
        /*019c*/ 	.word	0x000000a8
        /*01a0*/ 	.short	0x0100
        /*01a2*/ 	.byte	0x04
	.zero		1


	//   ....[12]....
        /*01a4*/ 	.word	0x000006e0
        /*01a8*/ 	.word	0x000000ff
        /*01ac*/ 	.word	0x00000030
        /*01b0*/ 	.short	0x0100
        /*01b2*/ 	.byte	0x04
	.zero		1


	//   ....[13]....
        /*01b4*/ 	.word	0x000006f0
        /*01b8*/ 	.word	0x000000ff
        /*01bc*/ 	.word	0x000000b0
        /*01c0*/ 	.short	0x0100
        /*01c2*/ 	.byte	0x04
	.zero		1


	//   ....[14]....
        /*01c4*/ 	.word	0x00000700
        /*01c8*/ 	.word	0x000000ff
        /*01cc*/ 	.word	0x00000038
        /*01d0*/ 	.short	0x0100
        /*01d2*/ 	.byte	0x04
	.zero		1


	//   ....[15]....
        /*01d4*/ 	.word	0x00000710
        /*01d8*/ 	.word	0x000000ff
        /*01dc*/ 	.word	0x000000b8
        /*01e0*/ 	.short	0x0100
        /*01e2*/ 	.byte	0x04
	.zero		1


	//   ....[16]....
        /*01e4*/ 	.word	0x00000720
        /*01e8*/ 	.word	0x000000ff
        /*01ec*/ 	.word	0x00000040
        /*01f0*/ 	.short	0x0100
        /*01f2*/ 	.byte	0x04
	.zero		1


	//   ....[17]....
        /*01f4*/ 	.word	0x00000730
        /*01f8*/ 	.word	0x000000ff
        /*01fc*/ 	.word	0x000000c0
        /*0200*/ 	.short	0x0100
        /*0202*/ 	.byte	0x04
	.zero		1


	//   ....[18]....
        /*0204*/ 	.word	0x00000740
        /*0208*/ 	.word	0x000000ff
        /*020c*/ 	.word	0x00000048
        /*0210*/ 	.short	0x0100
        /*0212*/ 	.byte	0x04
	.zero		1


	//   ....[19]....
        /*0214*/ 	.word	0x00000750
        /*0218*/ 	.word	0x000000ff
        /*021c*/ 	.word	0x000000c8
        /*0220*/ 	.short	0x0100
        /*0222*/ 	.byte	0x04
	.zero		1


	//   ....[20]....
        /*0224*/ 	.word	0x00000760
        /*0228*/ 	.word	0x000000ff
        /*022c*/ 	.word	0x00000050
        /*0230*/ 	.short	0x0100
        /*0232*/ 	.byte	0x04
	.zero		1


	//   ....[21]....
        /*0234*/ 	.word	0x00000770
        /*0238*/ 	.word	0x000000ff
        /*023c*/ 	.word	0x000000d0
        /*0240*/ 	.short	0x0100
        /*0242*/ 	.byte	0x04
	.zero		1


	//   ....[22]....
        /*0244*/ 	.word	0x00000780
        /*0248*/ 	.word	0x000000ff
        /*024c*/ 	.word	0x00000058
        /*0250*/ 	.short	0x0100
        /*0252*/ 	.byte	0x04
	.zero		1


	//   ....[23]....
        /*0254*/ 	.word	0x00000790
        /*0258*/ 	.word	0x000000ff
        /*025c*/ 	.word	0x000000d8
        /*0260*/ 	.short	0x0100
        /*0262*/ 	.byte	0x04
	.zero		1


	//   ....[24]....
        /*0264*/ 	.word	0x000007a0
        /*0268*/ 	.word	0x000000ff
        /*026c*/ 	.word	0x00000060
        /*0270*/ 	.short	0x0100
        /*0272*/ 	.byte	0x04
	.zero		1


	//   ....[25]....
        /*0274*/ 	.word	0x000007b0
        /*0278*/ 	.word	0x000000ff
        /*027c*/ 	.word	0x000000e0
        /*0280*/ 	.short	0x0100
        /*0282*/ 	.byte	0x04
	.zero		1


	//   ....[26]....
        /*0284*/ 	.word	0x000007c0
        /*0288*/ 	.word	0x000000ff
        /*028c*/ 	.word	0x00000068
        /*0290*/ 	.short	0x0100
        /*0292*/ 	.byte	0x04
	.zero		1


	//   ....[27]....
        /*0294*/ 	.word	0x000007d0
        /*0298*/ 	.word	0x000000ff
        /*029c*/ 	.word	0x000000e8
        /*02a0*/ 	.short	0x0100
        /*02a2*/ 	.byte	0x04
	.zero		1


	//   ....[28]....
        /*02a4*/ 	.word	0x000007e0
        /*02a8*/ 	.word	0x000000ff
        /*02ac*/ 	.word	0x00000070
        /*02b0*/ 	.short	0x0100
        /*02b2*/ 	.byte	0x04
	.zero		1


	//   ....[29]....
        /*02b4*/ 	.word	0x000007f0
        /*02b8*/ 	.word	0x000000ff
        /*02bc*/ 	.word	0x000000f0
        /*02c0*/ 	.short	0x0100
        /*02c2*/ 	.byte	0x04
	.zero		1


	//   ....[30]....
        /*02c4*/ 	.word	0x00000800
        /*02c8*/ 	.word	0x000000ff
        /*02cc*/ 	.word	0x00000078
        /*02d0*/ 	.short	0x0100
        /*02d2*/ 	.byte	0x04
	.zero		1


	//   ....[31]....
        /*02d4*/ 	.word	0x00000810
        /*02d8*/ 	.word	0x000000ff
        /*02dc*/ 	.word	0x000000f8
        /*02e0*/ 	.short	0x0100
        /*02e2*/ 	.byte	0x04
	.zero		1


	//   ....[32]....
        /*02e4*/ 	.word	0x00000950
        /*02e8*/ 	.word	0x000000ff
        /*02ec*/ 	.word	0x00000100
        /*02f0*/ 	.short	0x0100
        /*02f2*/ 	.byte	0x04
	.zero		1


	//   ....[33]....
        /*02f4*/ 	.word	0x00000960
        /*02f8*/ 	.word	0x000000ff
        /*02fc*/ 	.word	0x00000118
        /*0300*/ 	.short	0x0100
        /*0302*/ 	.byte	0x04
	.zero		1


	//   ....[34]....
        /*0304*/ 	.word	0x00000970
        /*0308*/ 	.word	0x000000ff
        /*030c*/ 	.word	0x00000108
        /*0310*/ 	.short	0x0100
        /*0312*/ 	.byte	0x04
	.zero		1


	//   ....[35]....
        /*0314*/ 	.word	0x00000980
        /*0318*/ 	.word	0x000000ff
        /*031c*/ 	.word	0x00000120
        /*0320*/ 	.short	0x0100
        /*0322*/ 	.byte	0x04
	.zero		1


	//   ....[36]....
        /*0324*/ 	.word	0x00000990
        /*0328*/ 	.word	0x000000ff
        /*032c*/ 	.word	0x00000110
        /*0330*/ 	.short	0x0100
        /*0332*/ 	.byte	0x04
	.zero		1


	//   ....[37]....
        /*0334*/ 	.word	0x000009a0
        /*0338*/ 	.word	0x000000ff
        /*033c*/ 	.word	0x00000128
        /*0340*/ 	.short	0x0100
        /*0342*/ 	.byte	0x04
	.zero		1


	//   ....[38]....
        /*0344*/ 	.word	0x00000a90
        /*0348*/ 	.word	0x000000ff
        /*034c*/ 	.word	0x00000130
        /*0350*/ 	.short	0x0100
        /*0352*/ 	.byte	0x06
	.zero		1


	//   ....[39]....
        /*0354*/ 	.word	0x00000aa0
        /*0358*/ 	.word	0x000000ff
        /*035c*/ 	.word	0x00000138
        /*0360*/ 	.short	0x0100
        /*0362*/ 	.byte	0x06
	.zero		1


	//   ....[40]....
        /*0364*/ 	.word	0x00000be0
        /*0368*/ 	.word	0x000000ff
        /*036c*/ 	.word	0x00000140
        /*0370*/ 	.short	0x0100
        /*0372*/ 	.byte	0x06
	.zero		1


	//   ....[41]....
        /*0374*/ 	.word	0x00000bf0
        /*0378*/ 	.word	0x000000ff
        /*037c*/ 	.word	0x00000148
        /*0380*/ 	.short	0x0100
        /*0382*/ 	.byte	0x06
	.zero		1


	//   ....[42]....
        /*0384*/ 	.word	0x00000d40
        /*0388*/ 	.word	0x000000ff
        /*038c*/ 	.word	0x00000150
        /*0390*/ 	.short	0x0100
        /*0392*/ 	.byte	0x04
	.zero		1


	//   ....[43]....
        /*0394*/ 	.word	0x00000d50
        /*0398*/ 	.word	0x000000ff
        /*039c*/ 	.word	0x00000160
        /*03a0*/ 	.short	0x0100
        /*03a2*/ 	.byte	0x04
	.zero		1


	//   ....[44]....
        /*03a4*/ 	.word	0x00000d60
        /*03a8*/ 	.word	0x000000ff
        /*03ac*/ 	.word	0x00000158
        /*03b0*/ 	.short	0x0100
        /*03b2*/ 	.byte	0x04
	.zero		1


	//   ....[45]....
        /*03b4*/ 	.word	0x00000d70
        /*03b8*/ 	.word	0x000000ff
        /*03bc*/ 	.word	0x00000168
        /*03c0*/ 	.short	0x0100
        /*03c2*/ 	.byte	0x04
	.zero		1


	//   ....[46]....
        /*03c4*/ 	.word	0x00001920
        /*03c8*/ 	.word	0x000000ff
        /*03cc*/ 	.word	0x00000080
        /*03d0*/ 	.short	0x010a
        /*03d2*/ 	.byte	0x07
	.zero		1


	//   ....[47]....
        /*03d4*/ 	.word	0x00001c60
        /*03d8*/ 	.word	0x000000ff
        /*03dc*/ 	.word	0x00000080
        /*03e0*/ 	.short	0x010a
        /*03e2*/ 	.byte	0x21
	.zero		1


	//   ....[48]....
        /*03e4*/ 	.word	0x00001dd0
        /*03e8*/ 	.word	0x000000ff
        /*03ec*/ 	.word	0x00000080
        /*03f0*/ 	.short	0x010a
        /*03f2*/ 	.byte	0x08
	.zero		1


	//   ....[49]....
        /*03f4*/ 	.word	0x00001ff0
        /*03f8*/ 	.word	0x000000ff
        /*03fc*/ 	.word	0x00000138
        /*0400*/ 	.short	0x0101
        /*0402*/ 	.byte	0x1d
	.zero		1


	//   ....[50]....
        /*0404*/ 	.word	0x00002020
        /*0408*/ 	.word	0x000000ff
        /*040c*/ 	.word	0x00000080
        /*0410*/ 	.short	0x010a
        /*0412*/ 	.byte	0x04
	.zero		1


	//   ....[51]....
        /*0414*/ 	.word	0x00002170
        /*0418*/ 	.word	0x000000ff
        /*041c*/ 	.word	0x00000080
        /*0420*/ 	.short	0x010a
        /*0422*/ 	.byte	0x19
	.zero		1


	//   ....[52]....
        /*0424*/ 	.word	0x000022e0
        /*0428*/ 	.word	0x000000ff
        /*042c*/ 	.word	0x00000080
        /*0430*/ 	.short	0x010a
        /*0432*/ 	.byte	0x08
	.zero		1


	//   ....[53]....
        /*0434*/ 	.word	0x00002510
        /*0438*/ 	.word	0x000000ff
        /*043c*/ 	.word	0x00000140
        /*0440*/ 	.short	0x010a
        /*0442*/ 	.byte	0x1d
	.zero		1


	//   ....[54]....
        /*0444*/ 	.word	0x000025d0
        /*0448*/ 	.word	0x000000ff
        /*044c*/ 	.word	0x00000000
        /*0450*/ 	.short	0x0101
        /*0452*/ 	.byte	0x04
	.zero		1


	//   ....[55]....
        /*0454*/ 	.word	0x00002bc0
        /*0458*/ 	.word	0x000000ff
        /*045c*/ 	.word	0x00000000
        /*0460*/ 	.short	0x010a
        /*0462*/ 	.byte	0x04
	.zero		1


	//   ....[56]....
        /*0464*/ 	.word	0x00002c60
        /*0468*/ 	.word	0x000000ff
        /*046c*/ 	.word	0x00000000
        /*0470*/ 	.short	0x010a
        /*0472*/ 	.byte	0x05
	.zero		1


	//   ....[57]....
        /*0474*/ 	.word	0x00002d00
        /*0478*/ 	.word	0x000000ff
        /*047c*/ 	.word	0x00000000
        /*0480*/ 	.short	0x010a
        /*0482*/ 	.byte	0x05
	.zero		1


	//   ....[58]....
        /*0484*/ 	.word	0x00002da0
        /*0488*/ 	.word	0x000000ff
        /*048c*/ 	.word	0x00000000
        /*0490*/ 	.short	0x010a
        /*0492*/ 	.byte	0x05
	.zero		1


	//   ....[59]....
        /*0494*/ 	.word	0x00002e40
        /*0498*/ 	.word	0x000000ff
        /*049c*/ 	.word	0x00000000
        /*04a0*/ 	.short	0x010a
        /*04a2*/ 	.byte	0x05
	.zero		1


	//   ....[60]....
        /*04a4*/ 	.word	0x00002ee0
        /*04a8*/ 	.word	0x000000ff
        /*04ac*/ 	.word	0x00000000
        /*04b0*/ 	.short	0x010a
        /*04b2*/ 	.byte	0x05
	.zero		1


	//   ....[61]....
        /*04b4*/ 	.word	0x00002f80
        /*04b8*/ 	.word	0x000000ff
        /*04bc*/ 	.word	0x00000000
        /*04c0*/ 	.short	0x010a
        /*04c2*/ 	.byte	0x05
	.zero		1


	//   ....[62]....
        /*04c4*/ 	.word	0x00003020
        /*04c8*/ 	.word	0x000000ff
        /*04cc*/ 	.word	0x00000000
        /*04d0*/ 	.short	0x010a
        /*04d2*/ 	.byte	0x05
	.zero		1


	//   ....[63]....
        /*04d4*/ 	.word	0x000030c0
        /*04d8*/ 	.word	0x000000ff
        /*04dc*/ 	.word	0x00000000
        /*04e0*/ 	.short	0x010a
        /*04e2*/ 	.byte	0x05
	.zero		1


	//   ....[64]....
        /*04e4*/ 	.word	0x00003160
        /*04e8*/ 	.word	0x000000ff
        /*04ec*/ 	.word	0x00000000
        /*04f0*/ 	.short	0x010a
        /*04f2*/ 	.byte	0x05
	.zero		1


	//   ....[65]....
        /*04f4*/ 	.word	0x00003200
        /*04f8*/ 	.word	0x000000ff
        /*04fc*/ 	.word	0x00000000
        /*0500*/ 	.short	0x010a
        /*0502*/ 	.byte	0x05
	.zero		1


	//   ....[66]....
        /*0504*/ 	.word	0x000032a0
        /*0508*/ 	.word	0x000000ff
        /*050c*/ 	.word	0x00000000
        /*0510*/ 	.short	0x010a
        /*0512*/ 	.byte	0x05
	.zero		1


	//   ....[67]....
        /*0514*/ 	.word	0x00003340
        /*0518*/ 	.word	0x000000ff
        /*051c*/ 	.word	0x00000000
        /*0520*/ 	.short	0x010a
        /*0522*/ 	.byte	0x05
	.zero		1


	//   ....[68]....
        /*0524*/ 	.word	0x000033e0
        /*0528*/ 	.word	0x000000ff
        /*052c*/ 	.word	0x00000000
        /*0530*/ 	.short	0x010a
        /*0532*/ 	.byte	0x05
	.zero		1


	//   ....[69]....
        /*0534*/ 	.word	0x00003480
        /*0538*/ 	.word	0x000000ff
        /*053c*/ 	.word	0x00000000
        /*0540*/ 	.short	0x010a
        /*0542*/ 	.byte	0x05
	.zero		1


	//   ....[70]....
        /*0544*/ 	.word	0x00003530
        /*0548*/ 	.word	0x00000000
        /*054c*/ 	.word	0x00000000
        /*0550*/ 	.short	0x010a
        /*0552*/ 	.byte	0xff
	.zero		1


	//   ....[71]....
        /*0554*/ 	.word	0x00003680
        /*0558*/ 	.word	0x000000ff
        /*055c*/ 	.word	0x00000148
        /*0560*/ 	.short	0x010a
        /*0562*/ 	.byte	0x04
	.zero		1


	//   ....[72]....
        /*0564*/ 	.word	0x00003720
        /*0568*/ 	.word	0x000000ff
        /*056c*/ 	.word	0x00000140
        /*0570*/ 	.short	0x010a
        /*0572*/ 	.byte	0x04
	.zero		1


	//   ....[73]....
        /*0574*/ 	.word	0x000037c0
        /*0578*/ 	.word	0x000000ff
        /*057c*/ 	.word	0x00000000
        /*0580*/ 	.short	0x0101
        /*0582*/ 	.byte	0x05
	.zero		1


	//   ....[74]....
        /*0584*/ 	.word	0x00003800
        /*0588*/ 	.word	0x000000ff
        /*058c*/ 	.word	0x00000148
        /*0590*/ 	.short	0x0106
        /*0592*/ 	.byte	0x04
	.zero		1


	//   ....[75]....
        /*0594*/ 	.word	0x00003840
        /*0598*/ 	.word	0x00000000
        /*059c*/ 	.word	0x00000148
        /*05a0*/ 	.short	0x010a
        /*05a2*/ 	.byte	0xff
	.zero		1


	//   ....[76]....
        /*05a4*/ 	.word	0x00003d50
        /*05a8*/ 	.word	0x000000ff
        /*05ac*/ 	.word	0x00000140
        /*05b0*/ 	.short	0x010a
        /*05b2*/ 	.byte	0x13
	.zero		1


	//   ....[77]....
        /*05b4*/ 	.word	0x00003e00
        /*05b8*/ 	.word	0x000000ff
        /*05bc*/ 	.word	0x00000000
        /*05c0*/ 	.short	0x0101
        /*05c2*/ 	.byte	0x1d
	.zero		1


	//   ....[78]....
        /*05c4*/ 	.word	0x00003e10
        /*05c8*/ 	.word	0x000000ff
        /*05cc*/ 	.word	0x00000160
        /*05d0*/ 	.short	0x010a
        /*05d2*/ 	.byte	0x17
	.zero		1


	//   ....[79]....
        /*05d4*/ 	.word	0x00003e90
        /*05d8*/ 	.word	0x000000ff
        /*05dc*/ 	.word	0x00000000
        /*05e0*/ 	.short	0x010a
        /*05e2*/ 	.byte	0x04
	.zero		1


	//   ....[80]....
        /*05e4*/ 	.word	0x00003f30
        /*05e8*/ 	.word	0x000000ff
        /*05ec*/ 	.word	0x00000000
        /*05f0*/ 	.short	0x010a
        /*05f2*/ 	.byte	0x0f
	.zero		1


	//   ....[81]....
        /*05f4*/ 	.word	0x00004070
        /*05f8*/ 	.word	0x000000ff
        /*05fc*/ 	.word	0x00000000
        /*0600*/ 	.short	0x010a
        /*0602*/ 	.byte	0x04
	.zero		1


	//   ....[82]....
        /*0604*/ 	.word	0x000042a0
        /*0608*/ 	.word	0x000000ff
        /*060c*/ 	.word	0x00000000
        /*0610*/ 	.short	0x010a
        /*0612*/ 	.byte	0x04
	.zero		1


	//   ....[83]....
        /*0614*/ 	.word	0x00004330
        /*0618*/ 	.word	0x000000ff
        /*061c*/ 	.word	0x00000000
        /*0620*/ 	.short	0x010a
        /*0622*/ 	.byte	0x04
	.zero		1


	//   ....[84]....
        /*0624*/ 	.word	0x000049a0
        /*0628*/ 	.word	0x000000ff
        /*062c*/ 	.word	0x00000140
        /*0630*/ 	.short	0x010a
        /*0632*/ 	.byte	0x16
	.zero		1


	//   ....[85]....
        /*0634*/ 	.word	0x00004a30
        /*0638*/ 	.word	0x000000ff
        /*063c*/ 	.word	0x00000000
        /*0640*/ 	.short	0x0101
        /*0642*/ 	.byte	0x23
	.zero		1


	//   ....[86]....
        /*0644*/ 	.word	0x00004f40
        /*0648*/ 	.word	0x000000ff
        /*064c*/ 	.word	0x00000138
        /*0650*/ 	.short	0x010a
        /*0652*/ 	.byte	0x16
	.zero		1


	//   ....[87]....
        /*0654*/ 	.word	0x00005410
        /*0658*/ 	.word	0x000000ff
        /*065c*/ 	.word	0x00000118
        /*0660*/ 	.short	0x010a
        /*0662*/ 	.byte	0x04
	.zero		1


	//   ....[88]....
        /*0664*/ 	.word	0x000055f0
        /*0668*/ 	.word	0x000000ff
        /*066c*/ 	.word	0x00000100
        /*0670*/ 	.short	0x010b
        /*0672*/ 	.byte	0x04
	.zero		1


	//   ....[89]....
        /*0674*/ 	.word	0x00005600
        /*0678*/ 	.word	0x000000ff
        /*067c*/ 	.word	0x00000000
        /*0680*/ 	.short	0x0101
        /*0682*/ 	.byte	0x07
	.zero		1


	//   ....[90]....
        /*0684*/ 	.word	0x00005610
        /*0688*/ 	.word	0x000000ff
        /*068c*/ 	.word	0x00000118
        /*0690*/ 	.short	0x010a
        /*0692*/ 	.byte	0x05
	.zero		1


	//   ....[91]....
        /*0694*/ 	.word	0x00005820
        /*0698*/ 	.word	0x000000ff
        /*069c*/ 	.word	0x00000100
        /*06a0*/ 	.short	0x010b
        /*06a2*/ 	.byte	0x05
	.zero		1


	//   ....[92]....
        /*06a4*/ 	.word	0x00005830
        /*06a8*/ 	.word	0x000000ff
        /*06ac*/ 	.word	0x00000000
        /*06b0*/ 	.short	0x0101
        /*06b2*/ 	.byte	0x04
	.zero		1


	//   ....[93]....
        /*06b4*/ 	.word	0x00005880
        /*06b8*/ 	.word	0x000000ff
        /*06bc*/ 	.word	0x00000000
        /*06c0*/ 	.short	0x010a
        /*06c2*/ 	.byte	0x04
	.zero		1


	//   ....[94]....
        /*06c4*/ 	.word	0x00005940
        /*06c8*/ 	.word	0x00000002
        /*06cc*/ 	.word	0x00000000
        /*06d0*/ 	.short	0x010a
        /*06d2*/ 	.byte	0xff
	.zero		1


	//   ....[95]....
        /*06d4*/ 	.word	0x000059c0
        /*06d8*/ 	.word	0x00000000
        /*06dc*/ 	.word	0x00000000
        /*06e0*/ 	.short	0x010a
        /*06e2*/ 	.byte	0xff
	.zero		1


	//   ....[96]....
        /*06e4*/ 	.word	0x00005d80
        /*06e8*/ 	.word	0x000000ff
        /*06ec*/ 	.word	0x00000140
        /*06f0*/ 	.short	0x010a
        /*06f2*/ 	.byte	0x32
	.zero		1


	//   ....[97]....
        /*06f4*/ 	.word	0x00005e50
        /*06f8*/ 	.word	0x000000ff
        /*06fc*/ 	.word	0x00000000
        /*0700*/ 	.short	0x0101
        /*0702*/ 	.byte	0x04
	.zero		1


	//   ....[98]....
        /*0704*/ 	.word	0x00006e30
        /*0708*/ 	.word	0x00000000
        /*070c*/ 	.word	0x00000100
        /*0710*/ 	.short	0x010a
        /*0712*/ 	.byte	0xff
	.zero		1


	//   ....[99]....
        /*0714*/ 	.word	0x00006e40
        /*0718*/ 	.word	0x0000006a
        /*071c*/ 	.word	0x00000150
        /*0720*/ 	.short	0x010a
        /*0722*/ 	.byte	0xff
	.zero		1


	//   ....[100]....
        /*0724*/ 	.word	0x00006f40
        /*0728*/ 	.word	0x00000000
        /*072c*/ 	.word	0x00000100
        /*0730*/ 	.short	0x010a
        /*0732*/ 	.byte	0xff
	.zero		1


	//   ....[101]....
        /*0734*/ 	.word	0x00007050
        /*0738*/ 	.word	0x0000006a
        /*073c*/ 	.word	0x00000150
        /*0740*/ 	.short	0x010a
        /*0742*/ 	.byte	0xff
	.zero		1


	//   ....[102]....
        /*0744*/ 	.word	0x00007b90
        /*0748*/ 	.word	0x00000000
        /*074c*/ 	.word	0x00000000
        /*0750*/ 	.short	0x0101
        /*0752*/ 	.byte	0xff
	.zero		1


	//   ....[103]....
        /*0754*/ 	.word	0x00007be0
        /*0758*/ 	.word	0x00000003
        /*075c*/ 	.word	0x00000100
        /*0760*/ 	.short	0x010a
        /*0762*/ 	.byte	0xff
	.zero		1


	//   ....[104]....
        /*0764*/ 	.word	0x00007cb0
        /*0768*/ 	.word	0x00000003
        /*076c*/ 	.word	0x00000100
        /*0770*/ 	.short	0x010a
        /*0772*/ 	.byte	0xff
	.zero		1


	//   ....[105]....
        /*0774*/ 	.word	0x00008180
        /*0778*/ 	.word	0x000000ff
        /*077c*/ 	.word	0x00000000
        /*0780*/ 	.short	0x0101
        /*0782*/ 	.byte	0x05
	.zero		1


	//   ....[106]....
        /*0784*/ 	.word	0x00008950
        /*0788*/ 	.word	0x00000002
        /*078c*/ 	.word	0x00000000
        /*0790*/ 	.short	0x0101
        /*0792*/ 	.byte	0xff
	.zero		1


	//   ....[107]....
        /*0794*/ 	.word	0x00008bf0
        /*0798*/ 	.word	0x000000ff
        /*079c*/ 	.word	0x00000000
        /*07a0*/ 	.short	0x0101
        /*07a2*/ 	.byte	0x04
	.zero		1


	//   ....[108]....
        /*07a4*/ 	.word	0x00008c20
        /*07a8*/ 	.word	0x00000000
        /*07ac*/ 	.word	0x00000080
        /*07b0*/ 	.short	0x010a
        /*07b2*/ 	.byte	0xff
	.zero		1


	//   ....[109]....
        /*07b4*/ 	.word	0x00008c80
        /*07b8*/ 	.word	0x00000000
        /*07bc*/ 	.word	0x00000080
        /*07c0*/ 	.short	0x010a
        /*07c2*/ 	.byte	0xff
	.zero		1


	//   ....[110]....
        /*07c4*/ 	.word	0x00008ce0
        /*07c8*/ 	.word	0x00000000
        /*07cc*/ 	.word	0x00000140
        /*07d0*/ 	.short	0x010a
        /*07d2*/ 	.byte	0xff
	.zero		1


	//   ....[111]....
        /*07d4*/ 	.word	0x00008d40
        /*07d8*/ 	.word	0x00000000
        /*07dc*/ 	.word	0x00000000
        /*07e0*/ 	.short	0x010a
        /*07e2*/ 	.byte	0xff
	.zero		1


	//   ....[112]....
        /*07e4*/ 	.word	0x00008da0
        /*07e8*/ 	.word	0x00000000
        /*07ec*/ 	.word	0x00000000
        /*07f0*/ 	.short	0x010a
        /*07f2*/ 	.byte	0xff
	.zero		1


	//   ....[113]....
        /*07f4*/ 	.word	0x00008e00
        /*07f8*/ 	.word	0x00000000
        /*07fc*/ 	.word	0x00000000
        /*0800*/ 	.short	0x010a
        /*0802*/ 	.byte	0xff
	.zero		1


	//   ....[114]....
        /*0804*/ 	.word	0x00008e60
        /*0808*/ 	.word	0x00000000
        /*080c*/ 	.word	0x00000000
        /*0810*/ 	.short	0x010a
        /*0812*/ 	.byte	0xff
	.zero		1


	//   ....[115]....
        /*0814*/ 	.word	0x00008ec0
        /*0818*/ 	.word	0x00000000
        /*081c*/ 	.word	0x00000000
        /*0820*/ 	.short	0x010a
        /*0822*/ 	.byte	0xff
	.zero		1


	//   ....[116]....
        /*0824*/ 	.word	0x00008f20
        /*0828*/ 	.word	0x00000000
        /*082c*/ 	.word	0x00000000
        /*0830*/ 	.short	0x010a
        /*0832*/ 	.byte	0xff
	.zero		1


	//   ....[117]....
        /*0834*/ 	.word	0x00008f80
        /*0838*/ 	.word	0x00000000
        /*083c*/ 	.word	0x00000000
        /*0840*/ 	.short	0x010a
        /*0842*/ 	.byte	0xff
	.zero		1


	//   ....[118]....
        /*0844*/ 	.word	0x00008fe0
        /*0848*/ 	.word	0x00000000
        /*084c*/ 	.word	0x00000000
        /*0850*/ 	.short	0x010a
        /*0852*/ 	.byte	0xff
	.zero		1


	//   ....[119]....
        /*0854*/ 	.word	0x00009040
        /*0858*/ 	.word	0x00000000
        /*085c*/ 	.word	0x00000000
        /*0860*/ 	.short	0x010a
        /*0862*/ 	.byte	0xff
	.zero		1


	//   ....[120]....
        /*0864*/ 	.word	0x000090a0
        /*0868*/ 	.word	0x00000000
        /*086c*/ 	.word	0x00000000
        /*0870*/ 	.short	0x010a
        /*0872*/ 	.byte	0xff
	.zero		1


	//   ....[121]....
        /*0874*/ 	.word	0x00009100
        /*0878*/ 	.word	0x00000000
        /*087c*/ 	.word	0x00000000
        /*0880*/ 	.short	0x010a
        /*0882*/ 	.byte	0xff
	.zero		1


	//   ....[122]....
        /*0884*/ 	.word	0x00009160
        /*0888*/ 	.word	0x00000000
        /*088c*/ 	.word	0x00000000
        /*0890*/ 	.short	0x010a
        /*0892*/ 	.byte	0xff
	.zero		1


	//   ....[123]....
        /*0894*/ 	.word	0x000091c0
        /*0898*/ 	.word	0x00000000
        /*089c*/ 	.word	0x00000000
        /*08a0*/ 	.short	0x010a
        /*08a2*/ 	.byte	0xff
	.zero		1


	//   ....[124]....
        /*08a4*/ 	.word	0x00009220
        /*08a8*/ 	.word	0x00000000
        /*08ac*/ 	.word	0x00000000
        /*08b0*/ 	.short	0x010a
        /*08b2*/ 	.byte	0xff
	.zero		1


	//   ....[125]....
        /*08b4*/ 	.word	0x00009280
        /*08b8*/ 	.word	0x00000000
        /*08bc*/ 	.word	0x00000000
        /*08c0*/ 	.short	0x010a
        /*08c2*/ 	.byte	0xff
	.zero		1


	//   ....[126]....
        /*08c4*/ 	.word	0x000092e0
        /*08c8*/ 	.word	0x00000004
        /*08cc*/ 	.word	0x00000148
        /*08d0*/ 	.short	0x010a
        /*08d2*/ 	.byte	0xff
	.zero		1


	//   ....[127]....
        /*08d4*/ 	.word	0x00009340
        /*08d8*/ 	.word	0x00000004
        /*08dc*/ 	.word	0x00000140
        /*08e0*/ 	.short	0x010a
        /*08e2*/ 	.byte	0xff
	.zero		1


	//   ....[128]....
        /*08e4*/ 	.word	0x000093a0
        /*08e8*/ 	.word	0x00000000
        /*08ec*/ 	.word	0x00000140
        /*08f0*/ 	.short	0x010a
        /*08f2*/ 	.byte	0xff
	.zero		1


	//   ....[129]....
        /*08f4*/ 	.word	0x00009400
        /*08f8*/ 	.word	0x00000000
        /*08fc*/ 	.word	0x00000160
        /*0900*/ 	.short	0x010a
        /*0902*/ 	.byte	0xff
	.zero		1


	//   ....[130]....
        /*0904*/ 	.word	0x00009460
        /*0908*/ 	.word	0x00000000
        /*090c*/ 	.word	0x00000000
        /*0910*/ 	.short	0x010a
        /*0912*/ 	.byte	0xff
	.zero		1


	//   ....[131]....
        /*0914*/ 	.word	0x000094c0
        /*0918*/ 	.word	0x00000000
        /*091c*/ 	.word	0x00000000
        /*0920*/ 	.short	0x010a
        /*0922*/ 	.byte	0xff
	.zero		1


	//   ....[132]....
        /*0924*/ 	.word	0x00009520
        /*0928*/ 	.word	0x00000000
        /*092c*/ 	.word	0x00000000
        /*0930*/ 	.short	0x010a
        /*0932*/ 	.byte	0xff
	.zero		1


	//   ....[133]....
        /*0934*/ 	.word	0x00009580
        /*0938*/ 	.word	0x00000000
        /*093c*/ 	.word	0x00000140
        /*0940*/ 	.short	0x010a
        /*0942*/ 	.byte	0xff
	.zero		1


	//   ....[134]....
        /*0944*/ 	.word	0x000095e0
        /*0948*/ 	.word	0x00000009
        /*094c*/ 	.word	0x00000138
        /*0950*/ 	.short	0x010a
        /*0952*/ 	.byte	0xff
	.zero		1


	//   ....[135]....
        /*0954*/ 	.word	0x00009640
        /*0958*/ 	.word	0x00000000
        /*095c*/ 	.word	0x00000118
        /*0960*/ 	.short	0x010a
        /*0962*/ 	.byte	0xff
	.zero		1


	//   ....[136]....
        /*0964*/ 	.word	0x000096a0
        /*0968*/ 	.word	0x00000000
        /*096c*/ 	.word	0x00000118
        /*0970*/ 	.short	0x010a
        /*0972*/ 	.byte	0xff
	.zero		1


	//   ....[137]....
        /*0974*/ 	.word	0x00009700
        /*0978*/ 	.word	0x00000000
        /*097c*/ 	.word	0x00000000
        /*0980*/ 	.short	0x010a
        /*0982*/ 	.byte	0xff
	.zero		1


	//   ....[138]....
        /*0984*/ 	.word	0x00009750
        /*0988*/ 	.word	0x00000002
        /*098c*/ 	.word	0x00000000
        /*0990*/ 	.short	0x010a
        /*0992*/ 	.byte	0xff
	.zero		1


	//   ....[139]....
        /*0994*/ 	.word	0x000097b0
        /*0998*/ 	.word	0x00000000
        /*099c*/ 	.word	0x00000140
        /*09a0*/ 	.short	0x010a
        /*09a2*/ 	.byte	0xff
	.zero		1


	//   ....[140]....
        /*09a4*/ 	.word	0x00009800
        /*09a8*/ 	.word	0x00000000
        /*09ac*/ 	.word	0x00000100
        /*09b0*/ 	.short	0x010a
        /*09b2*/ 	.byte	0xff
	.zero		1


	//   ....[141]....
        /*09b4*/ 	.word	0x00009850
        /*09b8*/ 	.word	0x0000006a
        /*09bc*/ 	.word	0x00000150
        /*09c0*/ 	.short	0x010a
        /*09c2*/ 	.byte	0xff
	.zero		1


	//   ....[142]....
        /*09c4*/ 	.word	0x000098a0
        /*09c8*/ 	.word	0x00000003
        /*09cc*/ 	.word	0x00000100
        /*09d0*/ 	.short	0x010a
        /*09d2*/ 	.byte	0xff
	.zero		1


	//----- nvinfo : EIATTR_NUM_MBARRIERS
	.align		4
.L_47:
        /*09d4*/ 	.byte	0x03, 0x38
        /*09d6*/ 	.short	0x002e


	//----- nvinfo : EIATTR_EXIT_INSTR_OFFSETS
	.align		4
        /*09d8*/ 	.byte	0x04, 0x1c
        /*09da*/ 	.short	(.L_49 - .L_48)


	//   ....[0]....
.L_48:
        /*09dc*/ 	.word	0x00003560


	//   ....[1]....
        /*09e0*/ 	.word	0x00003810


	//   ....[2]....
        /*09e4*/ 	.word	0x00003870


	//   ....[3]....
        /*09e8*/ 	.word	0x000045a0


	//   ....[4]....
        /*09ec*/ 	.word	0x000059f0


	//   ....[5]....
        /*09f0*/ 	.word	0x00005a30


	//   ....[6]....
        /*09f4*/ 	.word	0x00008ad0


	//   ....[7]....
        /*09f8*/ 	.word	0x00008b50


	//   ....[8]....
        /*09fc*/ 	.word	0x00008b80


	//   ....[9]....
        /*0a00*/ 	.word	0x00008c00


	//----- nvinfo : EIATTR_MAX_THREADS
	.align		4
.L_49:
        /*0a04*/ 	.byte	0x04, 0x05
        /*0a06*/ 	.short	(.L_51 - .L_50)
.L_50:
        /*0a08*/ 	.word	0x00000100
        /*0a0c*/ 	.word	0x00000001
        /*0a10*/ 	.word	0x00000001


	//----- nvinfo : EIATTR_CRS_STACK_SIZE
	.align		4
.L_51:
        /*0a14*/ 	.byte	0x04, 0x1e
        /*0a16*/ 	.short	(.L_53 - .L_52)
.L_52:
        /*0a18*/ 	.word	0x00000000


	//----- nvinfo : EIATTR_CBANK_PARAM_SIZE
	.align		4
.L_53:
        /*0a1c*/ 	.byte	0x03, 0x19
        /*0a1e*/ 	.short	0x0800


	//----- nvinfo : EIATTR_PARAM_CBANK
	.align		4
        /*0a20*/ 	.byte	0x04, 0x0a
        /*0a22*/ 	.short	(.L_55 - .L_54)
	.align		4
.L_54:
        /*0a24*/ 	.word	index@(.nv.constant0._ZN7cutlass13device_kernelINS_4conv6kernel13ConvUniversalINS1_16ConvProblemShapeILNS1_8OperatorE2ELi2EEENS1_10collective14CollectiveConvINS1_47MainloopSm100TmaUmmaWarpSpecializedImplicitGemmILS5_2ELi16ELi2ELi1ELi2EN4cute5tupleIJNSA_1CILi1EEESD_SD_EEEEENSB_IJNSC_ILi128EEENSB_IJNSC_ILi64EEEEEENSB_IJNSC_ILi32EEEEEEEEENS_10bfloat16_tESM_NSA_8TiledMMAINSA_8MMA_AtomIJNSA_20SM100_MMA_F16BF16_SSISM_SM_fLi128ELi64ELNSA_4UMMA5MajorE1ELSR_1ELNSQ_7ScaleInE0ELSS_0EEEEEENSA_6LayoutISE_NSB_IJNSC_ILi0EEESW_SW_EEEEENSB_IJNSA_10UnderscoreESZ_SZ_EEEEENS7_6detail27Sm100ImplicitGemmTileTraitsINSA_13SM90_TMA_LOADENSA_14ComposedLayoutINSA_7SwizzleILi3ELi4ELi3EEENSA_18smem_ptr_flag_bitsILi16EEENSV_INSB_IJSH_NSC_ILi8EEEEEENSB_IJSD_SH_EEEEEEEvEENS13_INSA_20SM90_TMA_LOAD_IM2COLES1E_vEEEENS_8epilogue10collective18CollectiveEpilogueINS1J_23Sm100TmaWarpSpecializedILi3ELi2ELi32ELb1ELb0EEEJSL_NSB_IJNSV_ISG_SD_EENSV_ISJ_SD_EEEEESM_NSB_IJlNSB_IJSD_llEEESW_EEESM_S1S_NS1J_6fusion15FusionCallbacksIS1N_NS1T_17LinearCombinationISM_fSM_fLNS_15FloatRoundStyleE2EEESL_S1Q_JEEENSA_5SM1004TMEM4LOAD26SM100_TMEM_LOAD_32dp32b32xES14_NS15_INS16_ILi2ELi4ELi3EEES19_NSV_INSB_IJS1A_SJ_EEENSB_IJSJ_SD_EEEEEEENSA_39AutoVectorizingCopyWithAssumedAlignmentILi128EEENSA_14SM90_TMA_STOREES27_S29_S29_EEEvvEEEEvNT_6ParamsE)
        /*0a28*/ 	.short	0x0380
        /*0a2a*/ 	.short	0x0800


	//----- nvinfo : EIATTR_SW_WAR
	.align		4
.L_55:
        /*0a2c*/ 	.byte	0x04, 0x36
        /*0a2e*/ 	.short	(.L_57 - .L_56)
.L_56:
        /*0a30*/ 	.word	0x00000008
.L_57:


//--------------------- .nv.callgraph             --------------------------
	.section	.nv.callgraph,"",@"SHT_CUDA_CALLGRAPH"
	.align	4
	.sectionentsize	8
	.align		4
        /*0000*/ 	.word	0x00000000
	.align		4
        /*0004*/ 	.word	0xffffffff
	.align		4
        /*0008*/ 	.word	index@(_ZN7cutlass13device_kernelINS_4conv6kernel13ConvUniversalINS1_16ConvProblemShapeILNS1_8OperatorE2ELi2EEENS1_10collective14CollectiveConvINS1_47MainloopSm100TmaUmmaWarpSpecializedImplicitGemmILS5_2ELi16ELi2ELi1ELi2EN4cute5tupleIJNSA_1CILi1EEESD_SD_EEEEENSB_IJNSC_ILi128EEENSB_IJNSC_ILi64EEEEEENSB_IJNSC_ILi32EEEEEEEEENS_10bfloat16_tESM_NSA_8TiledMMAINSA_8MMA_AtomIJNSA_20SM100_MMA_F16BF16_SSISM_SM_fLi128ELi64ELNSA_4UMMA5MajorE1ELSR_1ELNSQ_7ScaleInE0ELSS_0EEEEEENSA_6LayoutISE_NSB_IJNSC_ILi0EEESW_SW_EEEEENSB_IJNSA_10UnderscoreESZ_SZ_EEEEENS7_6detail27Sm100ImplicitGemmTileTraitsINSA_13SM90_TMA_LOADENSA_14ComposedLayoutINSA_7SwizzleILi3ELi4ELi3EEENSA_18smem_ptr_flag_bitsILi16EEENSV_INSB_IJSH_NSC_ILi8EEEEEENSB_IJSD_SH_EEEEEEEvEENS13_INSA_20SM90_TMA_LOAD_IM2COLES1E_vEEEENS_8epilogue10collective18CollectiveEpilogueINS1J_23Sm100TmaWarpSpecializedILi3ELi2ELi32ELb1ELb0EEEJSL_NSB_IJNSV_ISG_SD_EENSV_ISJ_SD_EEEEESM_NSB_IJlNSB_IJSD_llEEESW_EEESM_S1S_NS1J_6fusion15FusionCallbacksIS1N_NS1T_17LinearCombinationISM_fSM_fLNS_15FloatRoundStyleE2EEESL_S1Q_JEEENSA_5SM1004TMEM4LOAD26SM100_TMEM_LOAD_32dp32b32xES14_NS15_INS16_ILi2ELi4ELi3EEES19_NSV_INSB_IJS1A_SJ_EEENSB_IJSJ_SD_EEEEEEENSA_39AutoVectorizingCopyWithAssumedAlignmentILi128EEENSA_14SM90_TMA_STOREES27_S29_S29_EEEvvEEEEvNT_6ParamsE)
	.align		4
        /*000c*/ 	.word	index@(__assertfail)
	.align		4
        /*0010*/ 	.word	0x00000000
	.align		4
        /*0014*/ 	.word	0xfffffffe
	.align		4
        /*0018*/ 	.word	0x00000000
	.align		4
        /*001c*/ 	.word	0xfffffffd
	.align		4
        /*0020*/ 	.word	0x00000000
	.align		4
        /*0024*/ 	.word	0xfffffffc


//--------------------- .nv.constant4             --------------------------
	.section	.nv.constant4,"a",@progbits
	.align	8
	.align		8
.nv.constant4:
        /*0000*/ 	.dword	__assertfail
	.align		8
        /*0008*/ 	.dword	__unnamed_1
	.align		8
        /*0010*/ 	.dword	__unnamed_2
	.align		8
        /*0018*/ 	.dword	_ZN39_INTERNAL_5d732047_4_k_cu_ea799baa_27244cuda3std3__45__cpo5beginE
	.align		8
        /*0020*/ 	.dword	_ZN39_INTERNAL_5d732047_4_k_cu_ea799baa_27244cuda3std3__45__cpo3endE
	.align		8
        /*0028*/ 	.dword	_ZN39_INTERNAL_5d732047_4_k_cu_ea799baa_27244cuda3std3__45__cpo6cbeginE
	.align		8
        /*0030*/ 	.dword	_ZN39_INTERNAL_5d732047_4_k_cu_ea799baa_27244cuda3std3__45__cpo4cendE
	.align		8
        /*0038*/ 	.dword	_ZN39_INTERNAL_5d732047_4_k_cu_ea799baa_27244cuda3std3__441_GLOBAL__N__5d732047_4_k_cu_ea799baa_27246ignoreE
	.align		8
        /*0040*/ 	.dword	_ZN39_INTERNAL_5d732047_4_k_cu_ea799baa_27244cuda3std3__419piecewise_constructE
	.align		8
        /*0048*/ 	.dword	_ZN39_INTERNAL_5d732047_4_k_cu_ea799baa_27244cuda3std3__48in_placeE
	.align		8
        /*0050*/ 	.dword	_ZN39_INTERNAL_5d732047_4_k_cu_ea799baa_27244cuda3std6ranges3__45__cpo4swapE
	.align		8
        /*0058*/ 	.dword	_ZN39_INTERNAL_5d732047_4_k_cu_ea799baa_27244cuda3std6ranges3__45__cpo9iter_moveE
	.align		8
        /*0060*/ 	.dword	_ZN39_INTERNAL_5d732047_4_k_cu_ea799baa_27244cute7productE
	.align		8
        /*0068*/ 	.dword	_ZN39_INTERNAL_5d732047_4_k_cu_ea799baa_27244cute1_E
	.align		8
        /*0070*/ 	.dword	$str$27
	.align		8
        /*0078*/ 	.dword	$str$28
	.align		8
        /*0080*/ 	.dword	$str$29
	.align		8
        /*0088*/ 	.dword	$str$30


//--------------------- .text._ZN7cutlass13device_kernelINS_4conv6kernel13ConvUniversalINS1_16ConvProblemShapeILNS1_8OperatorE2ELi2EEENS1_10collective14CollectiveConvINS1_47MainloopSm100TmaUmmaWarpSpecializedImplicitGemmILS5_2ELi16ELi2ELi1ELi2EN4cute5tupleIJNSA_1CILi1EEESD_SD_EEEEENSB_IJNSC_ILi128EEENSB_IJNSC_ILi64EEEEEENSB_IJNSC_ILi32EEEEEEEEENS_10bfloat16_tESM_NSA_8TiledMMAINSA_8MMA_AtomIJNSA_20SM100_MMA_F16BF16_SSISM_SM_fLi128ELi64ELNSA_4UMMA5MajorE1ELSR_1ELNSQ_7ScaleInE0ELSS_0EEEEEENSA_6LayoutISE_NSB_IJNSC_ILi0EEESW_SW_EEEEENSB_IJNSA_10UnderscoreESZ_SZ_EEEEENS7_6detail27Sm100ImplicitGemmTileTraitsINSA_13SM90_TMA_LOADENSA_14ComposedLayoutINSA_7SwizzleILi3ELi4ELi3EEENSA_18smem_ptr_flag_bitsILi16EEENSV_INSB_IJSH_NSC_ILi8EEEEEENSB_IJSD_SH_EEEEEEEvEENS13_INSA_20SM90_TMA_LOAD_IM2COLES1E_vEEEENS_8epilogue10collective18CollectiveEpilogueINS1J_23Sm100TmaWarpSpecializedILi3ELi2ELi32ELb1ELb0EEEJSL_NSB_IJNSV_ISG_SD_EENSV_ISJ_SD_EEEEESM_NSB_IJlNSB_IJSD_llEEESW_EEESM_S1S_NS1J_6fusion15FusionCallbacksIS1N_NS1T_17LinearCombinationISM_fSM_fLNS_15FloatRoundStyleE2EEESL_S1Q_JEEENSA_5SM1004TMEM4LOAD26SM100_TMEM_LOAD_32dp32b32xES14_NS15_INS16_ILi2ELi4ELi3EEES19_NSV_INSB_IJS1A_SJ_EEENSB_IJSJ_SD_EEEEEEENSA_39AutoVectorizingCopyWithAssumedAlignmentILi128EEENSA_14SM90_TMA_STOREES27_S29_S29_EEEvvEEEEvNT_6ParamsE --------------------------
	.section	.text._ZN7cutlass13device_kernelINS_4conv6kernel13ConvUniversalINS1_16ConvProblemShapeILNS1_8OperatorE2ELi2EEENS1_10collective14CollectiveConvINS1_47MainloopSm100TmaUmmaWarpSpecializedImplicitGemmILS5_2ELi16ELi2ELi1ELi2EN4cute5tupleIJNSA_1CILi1EEESD_SD_EEEEENSB_IJNSC_ILi128EEENSB_IJNSC_ILi64EEEEEENSB_IJNSC_ILi32EEEEEEEEENS_10bfloat16_tESM_NSA_8TiledMMAINSA_8MMA_AtomIJNSA_20SM100_MMA_F16BF16_SSISM_SM_fLi128ELi64ELNSA_4UMMA5MajorE1ELSR_1ELNSQ_7ScaleInE0ELSS_0EEEEEENSA_6LayoutISE_NSB_IJNSC_ILi0EEESW_SW_EEEEENSB_IJNSA_10UnderscoreESZ_SZ_EEEEENS7_6detail27Sm100ImplicitGemmTileTraitsINSA_13SM90_TMA_LOADENSA_14ComposedLayoutINSA_7SwizzleILi3ELi4ELi3EEENSA_18smem_ptr_flag_bitsILi16EEENSV_INSB_IJSH_NSC_ILi8EEEEEENSB_IJSD_SH_EEEEEEEvEENS13_INSA_20SM90_TMA_LOAD_IM2COLES1E_vEEEENS_8epilogue10collective18CollectiveEpilogueINS1J_23Sm100TmaWarpSpecializedILi3ELi2ELi32ELb1ELb0EEEJSL_NSB_IJNSV_ISG_SD_EENSV_ISJ_SD_EEEEESM_NSB_IJlNSB_IJSD_llEEESW_EEESM_S1S_NS1J_6fusion15FusionCallbacksIS1N_NS1T_17LinearCombinationISM_fSM_fLNS_15FloatRoundStyleE2EEESL_S1Q_JEEENSA_5SM1004TMEM4LOAD26SM100_TMEM_LOAD_32dp32b32xES14_NS15_INS16_ILi2ELi4ELi3EEES19_NSV_INSB_IJS1A_SJ_EEENSB_IJSJ_SD_EEEEEEENSA_39AutoVectorizingCopyWithAssumedAlignmentILi128EEENSA_14SM90_TMA_STOREES27_S29_S29_EEEvvEEEEvNT_6ParamsE,"ax",@progbits
	.align	128
.text._ZN7cutlass13device_kernelINS_4conv6kernel13ConvUniversalINS1_16ConvProblemShapeILNS1_8OperatorE2ELi2EEENS1_10collective14CollectiveConvINS1_47MainloopSm100TmaUmmaWarpSpecializedImplicitGemmILS5_2ELi16ELi2ELi1ELi2EN4cute5tupleIJNSA_1CILi1EEESD_SD_EEEEENSB_IJNSC_ILi128EEENSB_IJNSC_ILi64EEEEEENSB_IJNSC_ILi32EEEEEEEEENS_10bfloat16_tESM_NSA_8TiledMMAINSA_8MMA_AtomIJNSA_20SM100_MMA_F16BF16_SSISM_SM_fLi128ELi64ELNSA_4UMMA5MajorE1ELSR_1ELNSQ_7ScaleInE0ELSS_0EEEEEENSA_6LayoutISE_NSB_IJNSC_ILi0EEESW_SW_EEEEENSB_IJNSA_10UnderscoreESZ_SZ_EEEEENS7_6detail27Sm100ImplicitGemmTileTraitsINSA_13SM90_TMA_LOADENSA_14ComposedLayoutINSA_7SwizzleILi3ELi4ELi3EEENSA_18smem_ptr_flag_bitsILi16EEENSV_INSB_IJSH_NSC_ILi8EEEEEENSB_IJSD_SH_EEEEEEEvEENS13_INSA_20SM90_TMA_LOAD_IM2COLES1E_vEEEENS_8epilogue10collective18CollectiveEpilogueINS1J_23Sm100TmaWarpSpecializedILi3ELi2ELi32ELb1ELb0EEEJSL_NSB_IJNSV_ISG_SD_EENSV_ISJ_SD_EEEEESM_NSB_IJlNSB_IJSD_llEEESW_EEESM_S1S_NS1J_6fusion15FusionCallbacksIS1N_NS1T_17LinearCombinationISM_fSM_fLNS_15FloatRoundStyleE2EEESL_S1Q_JEEENSA_5SM1004TMEM4LOAD26SM100_TMEM_LOAD_32dp32b32xES14_NS15_INS16_ILi2ELi4ELi3EEES19_NSV_INSB_IJS1A_SJ_EEENSB_IJSJ_SD_EEEEEEENSA_39AutoVectorizingCopyWithAssumedAlignmentILi128EEENSA_14SM90_TMA_STOREES27_S29_S29_EEEvvEEEEvNT_6ParamsE:
        .type           _ZN7cutlass13device_kernelINS_4conv6kernel13ConvUniversalINS1_16ConvProblemShapeILNS1_8OperatorE2ELi2EEENS1_10collective14CollectiveConvINS1_47MainloopSm100TmaUmmaWarpSpecializedImplicitGemmILS5_2ELi16ELi2ELi1ELi2EN4cute5tupleIJNSA_1CILi1EEESD_SD_EEEEENSB_IJNSC_ILi128EEENSB_IJNSC_ILi64EEEEEENSB_IJNSC_ILi32EEEEEEEEENS_10bfloat16_tESM_NSA_8TiledMMAINSA_8MMA_AtomIJNSA_20SM100_MMA_F16BF16_SSISM_SM_fLi128ELi64ELNSA_4UMMA5MajorE1ELSR_1ELNSQ_7ScaleInE0ELSS_0EEEEEENSA_6LayoutISE_NSB_IJNSC_ILi0EEESW_SW_EEEEENSB_IJNSA_10UnderscoreESZ_SZ_EEEEENS7_6detail27Sm100ImplicitGemmTileTraitsINSA_13SM90_TMA_LOADENSA_14ComposedLayoutINSA_7SwizzleILi3ELi4ELi3EEENSA_18smem_ptr_flag_bitsILi16EEENSV_INSB_IJSH_NSC_ILi8EEEEEENSB_IJSD_SH_EEEEEEEvEENS13_INSA_20SM90_TMA_LOAD_IM2COLES1E_vEEEENS_8epilogue10collective18CollectiveEpilogueINS1J_23Sm100TmaWarpSpecializedILi3ELi2ELi32ELb1ELb0EEEJSL_NSB_IJNSV_ISG_SD_EENSV_ISJ_SD_EEEEESM_NSB_IJlNSB_IJSD_llEEESW_EEESM_S1S_NS1J_6fusion15FusionCallbacksIS1N_NS1T_17LinearCombinationISM_fSM_fLNS_15FloatRoundStyleE2EEESL_S1Q_JEEENSA_5SM1004TMEM4LOAD26SM100_TMEM_LOAD_32dp32b32xES14_NS15_INS16_ILi2ELi4ELi3EEES19_NSV_INSB_IJS1A_SJ_EEENSB_IJSJ_SD_EEEEEEENSA_39AutoVectorizingCopyWithAssumedAlignmentILi128EEENSA_14SM90_TMA_STOREES27_S29_S29_EEEvvEEEEvNT_6ParamsE,@function
        .size           _ZN7cutlass13device_kernelINS_4conv6kernel13ConvUniversalINS1_16ConvProblemShapeILNS1_8OperatorE2ELi2EEENS1_10collective14CollectiveConvINS1_47MainloopSm100TmaUmmaWarpSpecializedImplicitGemmILS5_2ELi16ELi2ELi1ELi2EN4cute5tupleIJNSA_1CILi1EEESD_SD_EEEEENSB_IJNSC_ILi128EEENSB_IJNSC_ILi64EEEEEENSB_IJNSC_ILi32EEEEEEEEENS_10bfloat16_tESM_NSA_8TiledMMAINSA_8MMA_AtomIJNSA_20SM100_MMA_F16BF16_SSISM_SM_fLi128ELi64ELNSA_4UMMA5MajorE1ELSR_1ELNSQ_7ScaleInE0ELSS_0EEEEEENSA_6LayoutISE_NSB_IJNSC_ILi0EEESW_SW_EEEEENSB_IJNSA_10UnderscoreESZ_SZ_EEEEENS7_6detail27Sm100ImplicitGemmTileTraitsINSA_13SM90_TMA_LOADENSA_14ComposedLayoutINSA_7SwizzleILi3ELi4ELi3EEENSA_18smem_ptr_flag_bitsILi16EEENSV_INSB_IJSH_NSC_ILi8EEEEEENSB_IJSD_SH_EEEEEEEvEENS13_INSA_20SM90_TMA_LOAD_IM2COLES1E_vEEEENS_8epilogue10collective18CollectiveEpilogueINS1J_23Sm100TmaWarpSpecializedILi3ELi2ELi32ELb1ELb0EEEJSL_NSB_IJNSV_ISG_SD_EENSV_ISJ_SD_EEEEESM_NSB_IJlNSB_IJSD_llEEESW_EEESM_S1S_NS1J_6fusion15FusionCallbacksIS1N_NS1T_17LinearCombinationISM_fSM_fLNS_15FloatRoundStyleE2EEESL_S1Q_JEEENSA_5SM1004TMEM4LOAD26SM100_TMEM_LOAD_32dp32b32xES14_NS15_INS16_ILi2ELi4ELi3EEES19_NSV_INSB_IJS1A_SJ_EEENSB_IJSJ_SD_EEEEEEENSA_39AutoVectorizingCopyWithAssumedAlignmentILi128EEENSA_14SM90_TMA_STOREES27_S29_S29_EEEvvEEEEvNT_6ParamsE,(.L_x_180 - _ZN7cutlass13device_kernelINS_4conv6kernel13ConvUniversalINS1_16ConvProblemShapeILNS1_8OperatorE2ELi2EEENS1_10collective14CollectiveConvINS1_47MainloopSm100TmaUmmaWarpSpecializedImplicitGemmILS5_2ELi16ELi2ELi1ELi2EN4cute5tupleIJNSA_1CILi1EEESD_SD_EEEEENSB_IJNSC_ILi128EEENSB_IJNSC_ILi64EEEEEENSB_IJNSC_ILi32EEEEEEEEENS_10bfloat16_tESM_NSA_8TiledMMAINSA_8MMA_AtomIJNSA_20SM100_MMA_F16BF16_SSISM_SM_fLi128ELi64ELNSA_4UMMA5MajorE1ELSR_1ELNSQ_7ScaleInE0ELSS_0EEEEEENSA_6LayoutISE_NSB_IJNSC_ILi0EEESW_SW_EEEEENSB_IJNSA_10UnderscoreESZ_SZ_EEEEENS7_6detail27Sm100ImplicitGemmTileTraitsINSA_13SM90_TMA_LOADENSA_14ComposedLayoutINSA_7SwizzleILi3ELi4ELi3EEENSA_18smem_ptr_flag_bitsILi16EEENSV_INSB_IJSH_NSC_ILi8EEEEEENSB_IJSD_SH_EEEEEEEvEENS13_INSA_20SM90_TMA_LOAD_IM2COLES1E_vEEEENS_8epilogue10collective18CollectiveEpilogueINS1J_23Sm100TmaWarpSpecializedILi3ELi2ELi32ELb1ELb0EEEJSL_NSB_IJNSV_ISG_SD_EENSV_ISJ_SD_EEEEESM_NSB_IJlNSB_IJSD_llEEESW_EEESM_S1S_NS1J_6fusion15FusionCallbacksIS1N_NS1T_17LinearCombinationISM_fSM_fLNS_15FloatRoundStyleE2EEESL_S1Q_JEEENSA_5SM1004TMEM4LOAD26SM100_TMEM_LOAD_32dp32b32xES14_NS15_INS16_ILi2ELi4ELi3EEES19_NSV_INSB_IJS1A_SJ_EEENSB_IJSJ_SD_EEEEEEENSA_39AutoVectorizingCopyWithAssumedAlignmentILi128EEENSA_14SM90_TMA_STOREES27_S29_S29_EEEvvEEEEvNT_6ParamsE)
        .other          _ZN7cutlass13device_kernelINS_4conv6kernel13ConvUniversalINS1_16ConvProblemShapeILNS1_8OperatorE2ELi2EEENS1_10collective14CollectiveConvINS1_47MainloopSm100TmaUmmaWarpSpecializedImplicitGemmILS5_2ELi16ELi2ELi1ELi2EN4cute5tupleIJNSA_1CILi1EEESD_SD_EEEEENSB_IJNSC_ILi128EEENSB_IJNSC_ILi64EEEEEENSB_IJNSC_ILi32EEEEEEEEENS_10bfloat16_tESM_NSA_8TiledMMAINSA_8MMA_AtomIJNSA_20SM100_MMA_F16BF16_SSISM_SM_fLi128ELi64ELNSA_4UMMA5MajorE1ELSR_1ELNSQ_7ScaleInE0ELSS_0EEEEEENSA_6LayoutISE_NSB_IJNSC_ILi0EEESW_SW_EEEEENSB_IJNSA_10UnderscoreESZ_SZ_EEEEENS7_6detail27Sm100ImplicitGemmTileTraitsINSA_13SM90_TMA_LOADENSA_14ComposedLayoutINSA_7SwizzleILi3ELi4ELi3EEENSA_18smem_ptr_flag_bitsILi16EEENSV_INSB_IJSH_NSC_ILi8EEEEEENSB_IJSD_SH_EEEEEEEvEENS13_INSA_20SM90_TMA_LOAD_IM2COLES1E_vEEEENS_8epilogue10collective18CollectiveEpilogueINS1J_23Sm100TmaWarpSpecializedILi3ELi2ELi32ELb1ELb0EEEJSL_NSB_IJNSV_ISG_SD_EENSV_ISJ_SD_EEEEESM_NSB_IJlNSB_IJSD_llEEESW_EEESM_S1S_NS1J_6fusion15FusionCallbacksIS1N_NS1T_17LinearCombinationISM_fSM_fLNS_15FloatRoundStyleE2EEESL_S1Q_JEEENSA_5SM1004TMEM4LOAD26SM100_TMEM_LOAD_32dp32b32xES14_NS15_INS16_ILi2ELi4ELi3EEES19_NSV_INSB_IJS1A_SJ_EEENSB_IJSJ_SD_EEEEEEENSA_39AutoVectorizingCopyWithAssumedAlignmentILi128EEENSA_14SM90_TMA_STOREES27_S29_S29_EEEvvEEEEvNT_6ParamsE,@"STO_CUDA_ENTRY STV_DEFAULT"
_ZN7cutlass13device_kernelINS_4conv6kernel13ConvUniversalINS1_16ConvProblemShapeILNS1_8OperatorE2ELi2EEENS1_10collective14CollectiveConvINS1_47MainloopSm100TmaUmmaWarpSpecializedImplicitGemmILS5_2ELi16ELi2ELi1ELi2EN4cute5tupleIJNSA_1CILi1EEESD_SD_EEEEENSB_IJNSC_ILi128EEENSB_IJNSC_ILi64EEEEEENSB_IJNSC_ILi32EEEEEEEEENS_10bfloat16_tESM_NSA_8TiledMMAINSA_8MMA_AtomIJNSA_20SM100_MMA_F16BF16_SSISM_SM_fLi128ELi64ELNSA_4UMMA5MajorE1ELSR_1ELNSQ_7ScaleInE0ELSS_0EEEEEENSA_6LayoutISE_NSB_IJNSC_ILi0EEESW_SW_EEEEENSB_IJNSA_10UnderscoreESZ_SZ_EEEEENS7_6detail27Sm100ImplicitGemmTileTraitsINSA_13SM90_TMA_LOADENSA_14ComposedLayoutINSA_7SwizzleILi3ELi4ELi3EEENSA_18smem_ptr_flag_bitsILi16EEENSV_INSB_IJSH_NSC_ILi8EEEEEENSB_IJSD_SH_EEEEEEEvEENS13_INSA_20SM90_TMA_LOAD_IM2COLES1E_vEEEENS_8epilogue10collective18CollectiveEpilogueINS1J_23Sm100TmaWarpSpecializedILi3ELi2ELi32ELb1ELb0EEEJSL_NSB_IJNSV_ISG_SD_EENSV_ISJ_SD_EEEEESM_NSB_IJlNSB_IJSD_llEEESW_EEESM_S1S_NS1J_6fusion15FusionCallbacksIS1N_NS1T_17LinearCombinationISM_fSM_fLNS_15FloatRoundStyleE2EEESL_S1Q_JEEENSA_5SM1004TMEM4LOAD26SM100_TMEM_LOAD_32dp32b32xES14_NS15_INS16_ILi2ELi4ELi3EEES19_NSV_INSB_IJS1A_SJ_EEENSB_IJSJ_SD_EEEEEEENSA_39AutoVectorizingCopyWithAssumedAlignmentILi128EEENSA_14SM90_TMA_STOREES27_S29_S29_EEEvvEEEEvNT_6ParamsE:
[----:B------:R-:W1:Y:S01]  /*0000*/  LDC R1, c[0x0][0x37c] ;  /* 0x0000df00ff017b82 */ /* 0x000e620000000800 */
[----:B------:R-:W2:Y:S07]  /*0010*/  S2R R101, SR_TID.X ;  /* 0x0000000000657919 */ /* 0x000eae0000002100 */
[----:B------:R-:W3:Y:S01]  /*0020*/  LDC.64 R2, c[0x0][0x890] ;  /* 0x00022400ff027b82 */ /* 0x000ee20000000a00 */
[----:B------:R-:W-:Y:S01]  /*0030*/  ELECT P2, URZ, PT ;  /* 0x0000000000ff782f */ /* 0x000fe20003840000 */
[----:B-1----:R-:W-:Y:S01]  /*0040*/  VIADD R1, R1, 0xfffffff8 ;  /* 0xfffffff801017836 */ /* 0x002fe20000000000 */
[----:B------:R-:W-:-:S02]  /*0050*/  PRMT R94, RZ, 0x7610, R94 ;  /* 0x00007610ff5e7816 */ /* 0x000fc4000000005e */
[----:B---3--:R-:W-:-:S04]  /*0060*/  ISETP.NE.U32.AND P0, PT, R2, RZ, PT ;  /* 0x000000ff0200720c */ /* 0x008fc80003f05070 */
[----:B------:R-:W-:Y:S02]  /*0070*/  ISETP.NE.AND.EX P0, PT, R3, RZ, PT, P0 ;  /* 0x000000ff0300720c */ /* 0x000fe40003f05300 */
[----:B--2---:R-:W-:-:S05]  /*0080*/  SHF.R.U32.HI R95, RZ, 0x5, R101 ;  /* 0x00000005ff5f7819 */ /* 0x004fca0000011665 */
[----:B------:R-:W1:Y:S02]  /*0090*/  SHFL.IDX PT, R0, R95, RZ, 0x1f ;  /* 0x00001fff5f007589 */ /* 0x000e6400000e0000 */
[----:B-1----:R-:W-:-:S04]  /*00a0*/  R2UR UR15, R0 ;  /* 0x00000000000f72ca */ /* 0x002fc800000e0000 */
[----:B------:R-:W-:Y:S05]  /*00b0*/  @P0 BRA `(.L_x_0) ;  /* 0x0000000000300947 */ /* 0x000fea0003800000 */
[----:B------:R-:W1:Y:S02]  /*00c0*/  LDCU.64 UR4, c[0x0][0x888] ;  /* 0x00011100ff0477ac */ /* 0x000e640008000a00 */
[----:B-1----:R-:W-:-:S04]  /*00d0*/  UISETP.NE.U32.AND UP0, UPT, UR4, URZ, UPT ;  /* 0x000000ff0400728c */ /* 0x002fc8000bf05070 */
[----:B------:R-:W-:-:S09]  /*00e0*/  UISETP.NE.AND.EX UP0, UPT, UR5, URZ, UPT, UP0 ;  /* 0x000000ff0500728c */ /* 0x000fd2000bf05300 */
[----:B------:R-:W-:Y:S05]  /*00f0*/  BRA.U !UP0, `(.L_x_1) ;  /* 0x0000000108147547 */ /* 0x000fea000b800000 */
[----:B------:R-:W1:Y:S01]  /*0100*/  LDC.64 R4, c[0x0][0x888] ;  /* 0x00022200ff047b82 */ /* 0x000e620000000a00 */
[----:B------:R-:W1:Y:S02]  /*0110*/  LDCU.64 UR4, c[0x0][0x358] ;  /* 0x00006b00ff0477ac */ /* 0x000e640008000a00 */
[----:B-1----:R1:W5:Y:S01]  /*0120*/  LDG.E R41, desc[UR4][R4.64] ;  /* 0x0000000404297981 */ /* 0x002362000c1e1900 */
[----:B------:R-:W-:Y:S01]  /*0130*/  HFMA2 R94, -RZ, RZ, 0, 5.9604644775390625e-08 ;  /* 0x00000001ff5e7431 */ /* 0x000fe200000001ff */
[----:B------:R-:W-:Y:S05]  /*0140*/  BRA `(.L_x_0) ;  /* 0x00000000000c7947 */ /* 0x000fea0003800000 */
.L_x_1:
[----:B------:R-:W1:Y:S01]  /*0150*/  LDCU UR4, c[0x0][0x880] ;  /* 0x00011000ff0477ac */ /* 0x000e620008000800 */
[----:B------:R-:W-:Y:S01]  /*0160*/  HFMA2 R94, -RZ, RZ, 0, 5.9604644775390625e-08 ;  /* 0x00000001ff5e7431 */ /* 0x000fe200000001ff */
[----:B-1----:R-:W-:-:S07]  /*0170*/  MOV R41, UR4 ;  /* 0x0000000400297c02 */ /* 0x002fce0008000f00 */
.L_x_0:
[----:B------:R-:W2:Y:S02]  /*0180*/  LDCU.64 UR4, c[0x0][0x8b0] ;  /* 0x00011600ff0477ac */ /* 0x000ea40008000a00 */
[----:B--2---:R-:W-:-:S04]  /*0190*/  UISETP.NE.U32.AND UP0, UPT, UR4, URZ, UPT ;  /* 0x000000ff0400728c */ /* 0x004fc8000bf05070 */
[----:B------:R-:W-:-:S09]  /*01a0*/  UISETP.NE.AND.EX UP0, UPT, UR5, URZ, UPT, UP0 ;  /* 0x000000ff0500728c */ /* 0x000fd2000bf05300 */
[----:B------:R-:W-:Y:S05]  /*01b0*/  BRA.U UP0, `(.L_x_2) ;  /* 0x0000000100287547 */ /* 0x000fea000b800000 */
[----:B------:R-:W2:Y:S02]  /*01c0*/  LDCU.64 UR4, c[0x0][0x8a8] ;  /* 0x00011500ff0477ac */ /* 0x000ea40008000a00 */
[----:B--2---:R-:W-:-:S04]  /*01d0*/  UISETP.NE.U32.AND UP0, UPT, UR4, URZ, UPT ;  /* 0x000000ff0400728c */ /* 0x004fc8000bf05070 */
[----:B------:R-:W-:-:S09]  /*01e0*/  UISETP.NE.AND.EX UP0, UPT, UR5, URZ, UPT, UP0 ;  /* 0x000000ff0500728c */ /* 0x000fd2000bf05300 */
[----:B------:R-:W-:Y:S05]  /*01f0*/  BRA.U !UP0, `(.L_x_3) ;  /* 0x0000000108107547 */ /* 0x000fea000b800000 */
[----:B------:R-:W2:Y:S01]  /*0200*/  LDC.64 R38, c[0x0][0x8a8] ;  /* 0x00022a00ff267b82 */ /* 0x000ea20000000a00 */
[----:B------:R-:W2:Y:S02]  /*0210*/  LDCU.64 UR4, c[0x0][0x358] ;  /* 0x00006b00ff0477ac */ /* 0x000ea40008000a00 */
[----:B--2---:R2:W5:Y:S01]  /*0220*/  LDG.E R38, desc[UR4][R38.64] ;  /* 0x0000000426267981 */ /* 0x004562000c1e1900 */
[----:B------:R-:W-:Y:S05]  /*0230*/  BRA `(.L_x_2) ;  /* 0x0000000000087947 */ /* 0x000fea0003800000 */
.L_x_3:
[----:B------:R-:W2:Y:S02]  /*0240*/  LDCU UR4, c[0x0][0x8a0] ;  /* 0x00011400ff0477ac */ /* 0x000ea40008000800 */
[----:B--2---:R-:W-:Y:S02]  /*0250*/  MOV R38, UR4 ;  /* 0x0000000400267c02 */ /* 0x004fe40008000f00 */
.L_x_2:
[----:B-1----:R-:W1:Y:S01]  /*0260*/  LDC.64 R4, c[0x0][0x888] ;  /* 0x00022200ff047b82 */ /* 0x002e620000000a00 */
[----:B------:R-:W-:Y:S01]  /*0270*/  IMAD.U32 R0, RZ, RZ, UR15 ;  /* 0x0000000fff007e24 */ /* 0x000fe2000f8e00ff */
[----:B------:R-:W-:Y:S01]  /*0280*/  ISETP.EQ.U32.AND P4, PT, R2, RZ, PT ;  /* 0x000000ff0200720c */ /* 0x000fe20003f82070 */
[----:B------:R-:W-:Y:S03]  /*0290*/  BSSY.RECONVERGENT B0, `(.L_x_4) ;  /* 0x0000012000007945 */ /* 0x000fe60003800200 */
[----:B------:R-:W-:Y:S02]  /*02a0*/  ISETP.NE.OR P1, PT, R0, 0x1, !P2 ;  /* 0x000000010000780c */ /* 0x000fe40005725670 */
[----:B-1----:R-:W-:-:S04]  /*02b0*/  ISETP.NE.U32.AND P0, PT, R4, RZ, PT ;  /* 0x000000ff0400720c */ /* 0x002fc80003f05070 */
[----:B------:R-:W-:-:S13]  /*02c0*/  ISETP.NE.AND.EX P0, PT, R5, RZ, PT, P0 ;  /* 0x000000ff0500720c */ /* 0x000fda0003f05300 */
[----:B------:R-:W-:Y:S01]  /*02d0*/  VOTEU.ANY UP3, P0 ;  /* 0x0000000000ff7886 */ /* 0x000fe20000060100 */
[----:B------:R-:W-:Y:S02]  /*02e0*/  PLOP3.LUT P3, PT, PT, PT, UP3, 0x80, 0x8 ;  /* 0x000000000008781c */ /* 0x000fe40003f6f038 */
[----:B------:R-:W-:Y:S02]  /*02f0*/  ISETP.NE.OR P0, PT, R0, 0x3, !P2 ;  /* 0x000000030000780c */ /* 0x000fe40005705670 */
[----:B------:R-:W-:-:S04]  /*0300*/  ISETP.EQ.OR.EX P5, PT, R3, RZ, !P3, P4 ;  /* 0x000000ff0300720c */ /* 0x000fc80005fa2740 */
[----:B------:R-:W-:Y:S01]  /*0310*/  P2R R100, PR, RZ, 0x20 ;  /* 0x00000020ff647803 */ /* 0x000fe20000000000 */
[----:B------:R-:W-:Y:S05]  /*0320*/  @P1 BRA `(.L_x_5) ;  /* 0x0000000000201947 */ /* 0x000fea0003800000 */
[----:B------:R-:W1:Y:S02]  /*0330*/  LDCU.64 UR4, c[0x0][0x348] ;  /* 0x00006900ff0477ac */ /* 0x000e640008000a00 */
[----:B-1----:R-:W-:Y:S02]  /*0340*/  UIADD3 UR6, UP1, UPT, UR4, 0x80, URZ ;  /* 0x0000008004067890 */ /* 0x002fe4000ff3e0ff */
[----:B------:R-:W-:Y:S02]  /*0350*/  UIADD3 UR4, UP0, UPT, UR4, 0x180, URZ ;  /* 0x0000018004047890 */ /* 0x000fe4000ff1e0ff */
[----:B------:R-:W-:Y:S02]  /*0360*/  UIADD3.X UR7, UPT, UPT, URZ, UR5, URZ, UP1, !UPT ;  /* 0x00000005ff077290 */ /* 0x000fe40008ffe4ff */
[----:B------:R-:W-:-:S07]  /*0370*/  UIADD3.X UR5, UPT, UPT, URZ, UR5, URZ, UP0, !UPT ;  /* 0x00000005ff057290 */ /* 0x000fce00087fe4ff */
[----:B------:R1:W-:Y:S02]  /*0380*/  UTMACCTL.PF [UR6] ;  /* 0x00000000060079b9 */ /* 0x0003e40008040000 */
[----:B------:R1:W-:Y:S02]  /*0390*/  UTMACCTL.PF [UR4] ;  /* 0x00000000040079b9 */ /* 0x0003e40008040000 */
[----:B-1----:R-:W-:Y:S01]  /*03a0*/  NOP ;  /* 0x0000000000007918 */ /* 0x002fe20000000000 */
.L_x_5:
[----:B------:R-:W-:Y:S05]  /*03b0*/  BSYNC.RECONVERGENT B0 ;  /* 0x0000000000007941 */ /* 0x000fea0003800200 */
.L_x_4:
[----:B------:R-:W-:Y:S04]  /*03c0*/  BSSY.RECONVERGENT B0, `(.L_x_6) ;  /* 0x000000a000007945 */ /* 0x000fe80003800200 */
        /* <DEDUP_REMOVED lines=9> */
.L_x_7:
[----:B------:R-:W-:Y:S05]  /*0460*/  BSYNC.RECONVERGENT B0 ;  /* 0x0000000000007941 */ /* 0x000fea0003800200 */
.L_x_6:
[----:B------:R-:W-:Y:S01]  /*0470*/  UPLOP3.LUT UP2, UPT, UPT, UPT, UPT, 0x80, 0x8 ;  /* 0x000000000008789c */ /* 0x000fe20003f4f070 */
[----:B------:R-:W-:Y:S10]  /*0480*/  @!P5 BRA `(.L_x_8) ;  /* 0x000000000024d947 */ /* 0x000ff40003800000 */
[----:B------:R-:W-:Y:S01]  /*0490*/  ISETP.NE.U32.AND P1, PT, R2, RZ, PT ;  /* 0x000000ff0200720c */ /* 0x000fe20003f25070 */
[----:B------:R-:W-:Y:S01]  /*04a0*/  USEL UR4, URZ, 0xffffffff, UP3 ;  /* 0xffffffffff047887 */ /* 0x000fe20009800000 */
[----:B-----5:R-:W-:Y:S02]  /*04b0*/  FSETP.NEU.AND P0, PT, R41, RZ, PT ;  /* 0x000000ff2900720b */ /* 0x020fe40003f0d000 */
[----:B------:R-:W-:-:S11]  /*04c0*/  ISETP.NE.AND.EX P1, PT, R3, RZ, PT, P1 ;  /* 0x000000ff0300720c */ /* 0x000fd60003f25310 */
[----:B------:R-:W-:Y:S02]  /*04d0*/  VOTEU.ANY UP0, P0 ;  /* 0x0000000000ff7886 */ /* 0x000fe40000000100 */
[----:B------:R-:W-:-:S05]  /*04e0*/  VOTEU.ANY UP1, P1 ;  /* 0x0000000000ff7886 */ /* 0x000fca0000820100 */
[----:B------:R-:W-:-:S04]  /*04f0*/  @!UP1 USEL UR4, URZ, 0xffffffff, UP0 ;  /* 0xffffffffff049887 */ /* 0x000fc80008000000 */
[----:B------:R-:W-:-:S04]  /*0500*/  ULOP3.LUT UR4, UR4, 0x1, URZ, 0xc0, !UPT ;  /* 0x0000000104047892 */ /* 0x000fc8000f8ec0ff */
[----:B------:R-:W-:-:S11]  /*0510*/  UISETP.NE.U32.AND UP2, UPT, UR4, 0x1, UPT ;  /* 0x000000010400788c */ /* 0x000fd6000bf45070 */
.L_x_8:
[----:B------:R-:W1:Y:S01]  /*0520*/  SHFL.IDX PT, R2, R95, RZ, 0x1f ;  /* 0x00001fff5f027589 */ /* 0x000e6200000e0000 */
[----:B------:R-:W-:-:S04]  /*0530*/  UISETP.NE.AND UP0, UPT, UR15, 0x2, UPT ;  /* 0x000000020f00788c */ /* 0x000fc8000bf05270 */
[----:B------:R-:W-:Y:S01]  /*0540*/  USEL UR43, URZ, 0x1, UP0 ;  /* 0x00000001ff2b7887 */ /* 0x000fe20008000000 */
[----:B-1----:R-:W-:-:S13]  /*0550*/  ISETP.NE.AND P0, PT, R2, RZ, PT ;  /* 0x000000ff0200720c */ /* 0x002fda0003f05270 */
[----:B------:R-:W-:Y:S05]  /*0560*/  @P0 BRA `(.L_x_9) ;  /* 0x0000000000b40947 */ /* 0x000fea0003800000 */
[----:B------:R-:W-:Y:S01]  /*0570*/  ELECT P0, URZ, PT ;  /* 0x0000000000ff782f */ /* 0x000fe20003800000 */
[----:B------:R-:W-:-:S12]  /*0580*/  BSSY.RECONVERGENT B0, `(.L_x_9) ;  /* 0x000002b000007945 */ /* 0x000fd80003800200 */
[----:B------:R-:W-:Y:S05]  /*0590*/  @!P0 BRA `(.L_x_10) ;  /* 0x0000000000a48947 */ /* 0x000fea0003800000 */
[----:B------:R-:W1:Y:S01]  /*05a0*/  S2UR UR4, SR_CgaCtaId ;  /* 0x00000000000479c3 */ /* 0x000e620000008800 */
[----:B------:R-:W-:Y:S01]  /*05b0*/  UMOV UR5, 0x400 ;  /* 0x0000040000057882 */ /* 0x000fe20000000000 */
[----:B------:R-:W-:Y:S02]  /*05c0*/  UMOV UR6, 0x1 ;  /* 0x0000000100067882 */ /* 0x000fe40000000000 */
[----:B------:R-:W-:-:S04]  /*05d0*/  UIADD3 UR6, UPT, UPT, -UR6, 0x100000, URZ ;  /* 0x0010000006067890 */ /* 0x000fc8000fffe1ff */
[----:B------:R-:W-:Y:S02]  /*05e0*/  USHF.L.U32 UR7, UR6, 0xb, URZ ;  /* 0x0000000b06077899 */ /* 0x000fe400080006ff */
[----:B------:R-:W-:Y:S02]  /*05f0*/  USHF.L.U32 UR6, UR6, 0x1, URZ ;  /* 0x0000000106067899 */ /* 0x000fe400080006ff */
[----:B-1----:R-:W-:Y:S01]  /*0600*/  ULEA UR4, UR4, UR5, 0x18 ;  /* 0x0000000504047291 */ /* 0x002fe2000f8ec0ff */
[----:B------:R-:W1:Y:S11]  /*0610*/  FENCE.VIEW.ASYNC.S ;  /* 0x00000000000073c6 */ /* 0x000e760000000000 */
[----:B-1----:R1:W3:Y:S01]  /*0620*/  SYNCS.EXCH.64 URZ, [UR4], UR6 ;  /* 0x0000000604ff75b2 */ /* 0x0022e20008000100 */
[----:B------:R1:W4:Y:S01]  /*0630*/  SYNCS.EXCH.64 URZ, [UR4+0x80], UR6 ;  /* 0x0000800604ff75b2 */ /* 0x0003220008000100 */
[----:B------:R1:W1:Y:S01]  /*0640*/  SYNCS.EXCH.64 URZ, [UR4+0x8], UR6 ;  /* 0x0000080604ff75b2 */ /* 0x0002620008000100 */
        /* <DEDUP_REMOVED lines=29> */
[----:B---34-:R-:W-:Y:S01]  /*0820*/  NOP ;  /* 0x0000000000007918 */ /* 0x018fe20000000000 */
.L_x_10:
[----:B-1----:R-:W-:Y:S05]  /*0830*/  BSYNC.RECONVERGENT B0 ;  /* 0x0000000000007941 */ /* 0x002fea0003800200 */
.L_x_9:
[----:B------:R-:W1:Y:S01]  /*0840*/  SHFL.IDX PT, R2, R95, RZ, 0x1f ;  /* 0x00001fff5f027589 */ /* 0x000e6200000e0000 */
[----:B------:R-:W-:Y:S01]  /*0850*/  NOP ;  /* 0x0000000000007918 */ /* 0x000fe20000000000 */
[----:B-1----:R-:W-:-:S13]  /*0860*/  ISETP.NE.AND P0, PT, R2, 0x1, PT ;  /* 0x000000010200780c */ /* 0x002fda0003f05270 */
[----:B------:R-:W-:Y:S05]  /*0870*/  @P0 BRA `(.L_x_11) ;  /* 0x0000000000500947 */ /* 0x000fea0003800000 */
[----:B------:R-:W1:Y:S01]  /*0880*/  S2UR UR4, SR_CgaCtaId ;  /* 0x00000000000479c3 */ /* 0x000e620000008800 */
[----:B------:R-:W-:Y:S01]  /*0890*/  UMOV UR5, 0x400 ;  /* 0x0000040000057882 */ /* 0x000fe20000000000 */
[----:B------:R-:W-:Y:S01]  /*08a0*/  UMOV UR8, 0x20 ;  /* 0x0000002000087882 */ /* 0x000fe20000000000 */
[----:B------:R-:W-:Y:S01]  /*08b0*/  UMOV UR6, 0x80 ;  /* 0x0000008000067882 */ /* 0x000fe20000000000 */
[----:B------:R-:W-:-:S04]  /*08c0*/  UIADD3 UR8, UPT, UPT, -UR8, 0x100000, URZ ;  /* 0x0010000008087890 */ /* 0x000fc8000fffe1ff */
[----:B------:R-:W-:Y:S02]  /*08d0*/  USHF.L.U32 UR9, UR8, 0xb, URZ ;  /* 0x0000000b08097899 */ /* 0x000fe400080006ff */
[----:B------:R-:W-:Y:S02]  /*08e0*/  USHF.L.U32 UR8, UR8, 0x1, URZ ;  /* 0x0000000108087899 */ /* 0x000fe400080006ff */
[----:B------:R-:W-:-:S04]  /*08f0*/  UIADD3 UR6, UPT, UPT, -UR6, 0x100000, URZ ;  /* 0x0010000006067890 */ /* 0x000fc8000fffe1ff */
[----:B------:R-:W-:Y:S02]  /*0900*/  USHF.L.U32 UR7, UR6, 0xb, URZ ;  /* 0x0000000b06077899 */ /* 0x000fe400080006ff */
[----:B------:R-:W-:Y:S01]  /*0910*/  USHF.L.U32 UR6, UR6, 0x1, URZ ;  /* 0x0000000106067899 */ /* 0x000fe200080006ff */
[----:B------:R-:W-:Y:S01]  /*0920*/  ELECT P0, URZ, PT ;  /* 0x0000000000ff782f */ /* 0x000fe20003800000 */
[----:B-1----:R-:W-:Y:S01]  /*0930*/  ULEA UR4, UR4, UR5, 0x18 ;  /* 0x0000000504047291 */ /* 0x002fe2000f8ec0ff */
[----:B------:R-:W1:Y:S11]  /*0940*/  FENCE.VIEW.ASYNC.S ;  /* 0x00000000000073c6 */ /* 0x000e760000000000 */
[----:B-1----:R1:W3:Y:S01]  /*0950*/  SYNCS.EXCH.64 URZ, [UR4+0x100], UR8 ;  /* 0x0001000804ff75b2 */ /* 0x0022e20008000100 */
[----:B------:R1:W4:Y:S01]  /*0960*/  SYNCS.EXCH.64 URZ, [UR4+0x118], UR6 ;  /* 0x0001180604ff75b2 */ /* 0x0003220008000100 */
[----:B------:R1:W1:Y:S01]  /*0970*/  SYNCS.EXCH.64 URZ, [UR4+0x108], UR8 ;  /* 0x0001080804ff75b2 */ /* 0x0002620008000100 */
[----:B------:R1:W1:Y:S01]  /*0980*/  SYNCS.EXCH.64 URZ, [UR4+0x120], UR6 ;  /* 0x0001200604ff75b2 */ /* 0x0002620008000100 */
[----:B------:R1:W1:Y:S01]  /*0990*/  SYNCS.EXCH.64 URZ, [UR4+0x110], UR8 ;  /* 0x0001100804ff75b2 */ /* 0x0002620008000100 */
[----:B------:R1:W1:Y:S01]  /*09a0*/  SYNCS.EXCH.64 URZ, [UR4+0x128], UR6 ;  /* 0x0001280604ff75b2 */ /* 0x0002620008000100 */
[----:B------:R-:W-:Y:S01]  /*09b0*/  NOP ;  /* 0x0000000000007918 */ /* 0x000fe20000000000 */
.L_x_11:
[----:B------:R-:W2:Y:S01]  /*09c0*/  SHFL.IDX PT, R2, R95, RZ, 0x1f ;  /* 0x00001fff5f027589 */ /* 0x000ea200000e0000 */
[----:B------:R-:W-:Y:S01]  /*09d0*/  NOP ;  /* 0x0000000000007918 */ /* 0x000fe20000000000 */
[----:B--2---:R-:W-:-:S13]  /*09e0*/  ISETP.NE.AND P0, PT, R2, 0x3, PT ;  /* 0x000000030200780c */ /* 0x004fda0003f05270 */
[----:B------:R-:W-:Y:S05]  /*09f0*/  @P0 BRA `(.L_x_12) ;  /* 0x0000000000300947 */ /* 0x000fea0003800000 */
[----:B-1----:R-:W1:Y:S01]  /*0a00*/  S2UR UR4, SR_CgaCtaId ;  /* 0x00000000000479c3 */ /* 0x002e620000008800 */
[----:B------:R-:W-:Y:S01]  /*0a10*/  UMOV UR6, 0x400 ;  /* 0x0000040000067882 */ /* 0x000fe20000000000 */
[----:B------:R-:W-:Y:S01]  /*0a20*/  UMOV UR5, 0x20 ;  /* 0x0000002000057882 */ /* 0x000fe20000000000 */
[----:B------:R-:W-:Y:S01]  /*0a30*/  ELECT P0, URZ, PT ;  /* 0x0000000000ff782f */ /* 0x000fe20003800000 */
[----:B-1----:R-:W-:Y:S02]  /*0a40*/  ULEA UR6, UR4, UR6, 0x18 ;  /* 0x0000000604067291 */ /* 0x002fe4000f8ec0ff */
[----:B------:R-:W-:-:S04]  /*0a50*/  UIADD3 UR4, UPT, UPT, -UR5, 0x100000, URZ ;  /* 0x0010000005047890 */ /* 0x000fc8000fffe1ff */
[----:B------:R-:W-:Y:S02]  /*0a60*/  USHF.L.U32 UR5, UR4, 0xb, URZ ;  /* 0x0000000b04057899 */ /* 0x000fe400080006ff */
[----:B------:R-:W-:Y:S01]  /*0a70*/  USHF.L.U32 UR4, UR4, 0x1, URZ ;  /* 0x0000000104047899 */ /* 0x000fe200080006ff */
[----:B------:R-:W1:Y:S11]  /*0a80*/  FENCE.VIEW.ASYNC.S ;  /* 0x00000000000073c6 */ /* 0x000e760000000000 */
[----:B-1----:R2:W1:Y:S01]  /*0a90*/  SYNCS.EXCH.64 URZ, [UR6+0x130], UR4 ;  /* 0x0001300406ff75b2 */ /* 0x0024620008000100 */
[----:B------:R2:W1:Y:S02]  /*0aa0*/  SYNCS.EXCH.64 URZ, [UR6+0x138], UR4 ;  /* 0x0001380406ff75b2 */ /* 0x0004640008000100 */
[----:B--2---:R-:W-:Y:S01]  /*0ab0*/  NOP ;  /* 0x0000000000007918 */ /* 0x004fe20000000000 */
.L_x_12:
[----:B------:R-:W2:Y:S01]  /*0ac0*/  SHFL.IDX PT, R2, R95, RZ, 0x1f ;  /* 0x00001fff5f027589 */ /* 0x000ea200000e0000 */
[----:B------:R-:W-:Y:S01]  /*0ad0*/  NOP ;  /* 0x0000000000007918 */ /* 0x000fe20000000000 */
[----:B--2---:R-:W-:-:S13]  /*0ae0*/  ISETP.NE.AND P0, PT, R2, 0x4, PT ;  /* 0x000000040200780c */ /* 0x004fda0003f05270 */
[----:B------:R-:W-:Y:S05]  /*0af0*/  @P0 BRA `(.L_x_13) ;  /* 0x0000000000440947 */ /* 0x000fea0003800000 */
[----:B-1----:R-:W1:Y:S01]  /*0b00*/  S2UR UR6, SR_CgaCtaId ;  /* 0x00000000000679c3 */ /* 0x002e620000008800 */
[----:B------:R-:W-:Y:S01]  /*0b10*/  UMOV UR4, 0x100 ;  /* 0x0000010000047882 */ /* 0x000fe20000000000 */
[----:B------:R-:W-:Y:S01]  /*0b20*/  UMOV UR5, 0x400 ;  /* 0x0000040000057882 */ /* 0x000fe20000000000 */
[----:B------:R-:W-:Y:S01]  /*0b30*/  USEL UR4, UR4, 0xe0, UP2 ;  /* 0x000000e004047887 */ /* 0x000fe20009000000 */
[----:B------:R-:W-:Y:S01]  /*0b40*/  UMOV UR8, 0x1 ;  /* 0x0000000100087882 */ /* 0x000fe20000000000 */
[----:B------:R-:W-:Y:S01]  /*0b50*/  ELECT P0, URZ, PT ;  /* 0x0000000000ff782f */ /* 0x000fe20003800000 */
[----:B------:R-:W-:-:S04]  /*0b60*/  UIADD3 UR8, UPT, UPT, -UR8, 0x100000, URZ ;  /* 0x0010000008087890 */ /* 0x000fc8000fffe1ff */
[----:B------:R-:W-:Y:S02]  /*0b70*/  USHF.L.U32 UR9, UR8, 0xb, URZ ;  /* 0x0000000b08097899 */ /* 0x000fe400080006ff */
[----:B------:R-:W-:Y:S02]  /*0b80*/  USHF.L.U32 UR8, UR8, 0x1, URZ ;  /* 0x0000000108087899 */ /* 0x000fe400080006ff */
[----:B-1----:R-:W-:Y:S02]  /*0b90*/  ULEA UR6, UR6, UR5, 0x18 ;  /* 0x0000000506067291 */ /* 0x002fe4000f8ec0ff */
[----:B------:R-:W-:-:S04]  /*0ba0*/  UIADD3 UR4, UPT, UPT, -UR4, 0x100000, URZ ;  /* 0x0010000004047890 */ /* 0x000fc8000fffe1ff */
[----:B------:R-:W-:Y:S02]  /*0bb0*/  USHF.L.U32 UR5, UR4, 0xb, URZ ;  /* 0x0000000b04057899 */ /* 0x000fe400080006ff */
[----:B------:R-:W-:Y:S01]  /*0bc0*/  USHF.L.U32 UR4, UR4, 0x1, URZ ;  /* 0x0000000104047899 */ /* 0x000fe200080006ff */
[----:B------:R-:W1:Y:S03]  /*0bd0*/  FENCE.VIEW.ASYNC.S ;  /* 0x00000000000073c6 */ /* 0x000e660000000000 */
[----:B-1----:R2:W1:Y:S08]  /*0be0*/  SYNCS.EXCH.64 URZ, [UR6+0x140], UR8 ;  /* 0x0001400806ff75b2 */ /* 0x0024700008000100 */
[----:B------:R2:W1:Y:S02]  /*0bf0*/  SYNCS.EXCH.64 URZ, [UR6+0x148], UR4 ;  /* 0x0001480406ff75b2 */ /* 0x0004640008000100 */
[----:B--2---:R-:W-:Y:S01]  /*0c00*/  NOP ;  /* 0x0000000000007918 */ /* 0x004fe20000000000 */
.L_x_13:
[----:B------:R-:W2:Y:S01]  /*0c10*/  SHFL.IDX PT, R2, R95, RZ, 0x1f ;  /* 0x00001fff5f027589 */ /* 0x000ea200000e0000 */
[----:B------:R-:W1:Y:S01]  /*0c20*/  S2UR UR27, SR_CTAID.X ;  /* 0x00000000001b79c3 */ /* 0x000e620000002500 */
[----:B------:R-:W-:-:S07]  /*0c30*/  NOP ;  /* 0x0000000000007918 */ /* 0x000fce0000000000 */
[----:B------:R-:W1:Y:S01]  /*0c40*/  S2UR UR23, SR_CTAID.Y ;  /* 0x00000000001779c3 */ /* 0x000e620000002600 */
[----:B--2---:R-:W-:-:S13]  /*0c50*/  ISETP.NE.AND P0, PT, R2, 0x5, PT ;  /* 0x000000050200780c */ /* 0x004fda0003f05270 */
[----:B-1----:R-:W-:Y:S05]  /*0c60*/  @P0 BRA `(.L_x_14) ;  /* 0x0000000000480947 */ /* 0x002fea0003800000 */
        /* <DEDUP_REMOVED lines=13> */
[----:B-1----:R1:W2:Y:S01]  /*0d40*/  SYNCS.EXCH.64 URZ, [UR4+0x150], UR8 ;  /* 0x0001500804ff75b2 */ /* 0x0022a20008000100 */
[----:B------:R1:W1:Y:S01]  /*0d50*/  SYNCS.EXCH.64 URZ, [UR4+0x160], UR6 ;  /* 0x0001600604ff75b2 */ /* 0x0002620008000100 */
[----:B------:R1:W1:Y:S01]  /*0d60*/  SYNCS.EXCH.64 URZ, [UR4+0x158], UR8 ;  /* 0x0001580804ff75b2 */ /* 0x0002620008000100 */
[----:B------:R1:W1:Y:S01]  /*0d70*/  SYNCS.EXCH.64 URZ, [UR4+0x168], UR6 ;  /* 0x0001680604ff75b2 */ /* 0x0002620008000100 */
[----:B------:R-:W-:Y:S01]  /*0d80*/  NOP ;  /* 0x0000000000007918 */ /* 0x000fe20000000000 */
.L_x_14:
[----:B------:R-:W-:-:S05]  /*0d90*/  CS2R.32 R89, SR_CgaSize ;  /* 0x0000000000597805 */ /* 0x000fca0000008a00 */
[----:B------:R-:W-:-:S05]  /*0da0*/  IMAD R89, R89, -0xa0, RZ ;  /* 0xffffff6059597824 */ /* 0x000fca00078e02ff */
[----:B------:R-:W-:-:S14]  /*0db0*/  R2UR UR5, R89 ;  /* 0x00000000590572ca */ /* 0x000fdc00000e0000 */
[----:B------:R-:W3:Y:S01]  /*0dc0*/  LDCU UR5, c[0x0][UR5+0x2b0] ;  /* 0x00005600050577ac */ /* 0x000ee20008000800 */
[----:B------:R-:W-:Y:S02]  /*0dd0*/  I2FP.F32.U32 R5, UR27 ;  /* 0x0000001b00057c45 */ /* 0x000fe40008201000 */
[----:B------:R-:W-:-:S05]  /*0de0*/  CS2R.32 R2, SR_CgaSize ;  /* 0x0000000000027805 */ /* 0x000fca0000008a00 */
[----:B------:R-:W-:-:S06]  /*0df0*/  IMAD R2, R2, -0xa0, RZ ;  /* 0xffffff6002027824 */ /* 0x000fcc00078e02ff */
[----:B------:R-:W4:Y:S01]  /*0e00*/  LDC R2, c[0x0][R2+0x2a0] ;  /* 0x0000a80002027b82 */ /* 0x000f220000000800 */
[----:B------:R-:W-:Y:S02]  /*0e10*/  I2FP.F32.U32 R4, UR23 ;  /* 0x0000001700047c45 */ /* 0x000fe40008201000 */
[----:B------:R-:W-:-:S05]  /*0e20*/  CS2R.32 R89, SR_CgaSize ;  /* 0x0000000000597805 */ /* 0x000fca0000008a00 */
[----:B------:R-:W-:-:S05]  /*0e30*/  IMAD R89, R89, -0xa0, RZ ;  /* 0xffffff6059597824 */ /* 0x000fca00078e02ff */
[----:B-1----:R-:W-:-:S14]  /*0e40*/  R2UR UR4, R89 ;  /* 0x00000000590472ca */ /* 0x002fdc00000e0000 */
[----:B------:R-:W1:Y:S01]  /*0e50*/  LDCU UR4, c[0x0][UR4+0x2b4] ;  /* 0x00005680040477ac */ /* 0x000e620008000800 */
[----:B------:R-:W-:Y:S01]  /*0e60*/  NOP ;  /* 0x0000000000007918 */ /* 0x000fe20000000000 */
[----:B------:R-:W2:Y:S01]  /*0e70*/  S2R R17, SR_CTAID.Z ;  /* 0x0000000000117919 */ /* 0x000ea20000002700 */
[----:B------:R-:W4:Y:S01]  /*0e80*/  LDCU UR18, c[0x0][0xb24] ;  /* 0x00016480ff1277ac */ /* 0x000f220008000800 */
[----:B------:R-:W-:-:S05]  /*0e90*/  CS2R.32 R3, SR_CgaSize ;  /* 0x0000000000037805 */ /* 0x000fca0000008a00 */
[----:B------:R-:W-:-:S06]  /*0ea0*/  IMAD R3, R3, -0xa0, RZ ;  /* 0xffffff6003037824 */ /* 0x000fcc00078e02ff */
[----:B------:R-:W2:Y:S01]  /*0eb0*/  LDC R3, c[0x0][R3+0x2a4] ;  /* 0x0000a90003037b82 */ /* 0x000ea20000000800 */
[----:B---3--:R-:W-:Y:S01]  /*0ec0*/  FMUL R5, R5, UR5 ;  /* 0x0000000505057c20 */ /* 0x008fe20008400000 */
[----:B-1----:R-:W-:-:S03]  /*0ed0*/  FMUL R4, R4, UR4 ;  /* 0x0000000404047c20 */ /* 0x002fc60008400000 */
[----:B------:R-:W1:Y:S01]  /*0ee0*/  F2I.U32.TRUNC.NTZ R89, R5 ;  /* 0x0000000500597305 */ /* 0x000e62000020f000 */
[----:B----4-:R-:W-:-:S07]  /*0ef0*/  UISETP.GE.AND UP0, UPT, UR18, 0x1, UPT ;  /* 0x000000011200788c */ /* 0x010fce000bf06270 */
[----:B------:R-:W3:Y:S01]  /*0f00*/  F2I.U32.TRUNC.NTZ R88, R4 ;  /* 0x0000000400587305 */ /* 0x000ee2000020f000 */
[----:B-1----:R-:W-:-:S05]  /*0f10*/  IADD3 R89, PT, PT, -R89, RZ, RZ ;  /* 0x000000ff59597210 */ /* 0x002fca0007ffe1ff */
[----:B------:R-:W-:Y:S01]  /*0f20*/  IMAD R89, R2, R89, UR27 ;  /* 0x0000001b02597e24 */ /* 0x000fe2000f8e0259 */
[----:B---3--:R-:W-:-:S05]  /*0f30*/  IADD3 R88, PT, PT, -R88, RZ, RZ ;  /* 0x000000ff58587210 */ /* 0x008fca0007ffe1ff */
[----:B--2---:R-:W-:Y:S01]  /*0f40*/  IMAD R88, R3, R88, UR23 ;  /* 0x0000001703587e24 */ /* 0x004fe2000f8e0258 */
[----:B------:R-:W-:Y:S06]  /*0f50*/  BAR.SYNC.DEFER_BLOCKING 0x0 ;  /* 0x0000000000007b1d */ /* 0x000fec0000010000 */
[----:B------:R-:W-:Y:S05]  /*0f60*/  BRA.U !UP0, `(.L_x_15) ;  /* 0x0000000108d47547 */ /* 0x000fea000b800000 */
[----:B------:R-:W1:Y:S01]  /*0f70*/  LDCU.128 UR28, c[0x0][0xb10] ;  /* 0x00016200ff1c77ac */ /* 0x000e620008000c00 */
[----:B------:R-:W2:Y:S01]  /*0f80*/  LDCU UR14, c[0x0][0x370] ;  /* 0x00006e00ff0e77ac */ /* 0x000ea20008000800 */
[----:B------:R-:W3:Y:S01]  /*0f90*/  LDCU UR8, c[0x0][0x374] ;  /* 0x00006e80ff0877ac */ /* 0x000ee20008000800 */
[----:B------:R-:W4:Y:S01]  /*0fa0*/  LDCU UR19, c[0x0][0xb0c] ;  /* 0x00016180ff1377ac */ /* 0x000f220008000800 */
[----:B------:R-:W4:Y:S01]  /*0fb0*/  LDCU UR9, c[0x0][0xb20] ;  /* 0x00016400ff0977ac */ /* 0x000f220008000800 */
[----:B------:R-:W4:Y:S01]  /*0fc0*/  LDCU.64 UR16, c[0x0][0xb28] ;  /* 0x00016500ff1077ac */ /* 0x000f220008000a00 */
[----:B-1----:R-:W-:Y:S02]  /*0fd0*/  UISETP.NE.AND UP0, UPT, UR30, 0x1, UPT ;  /* 0x000000011e00788c */ /* 0x002fe4000bf05270 */
[----:B---3--:R-:W-:Y:S02]  /*0fe0*/  UIMAD.WIDE.U32 UR4, UR8, UR31, URZ ;  /* 0x0000001f080472a5 */ /* 0x008fe4000f8e00ff */
[----:B--2---:R-:W-:-:S02]  /*0ff0*/  UIMAD.WIDE.U32 UR6, UR14, UR28, URZ ;  /* 0x0000001c0e0672a5 */ /* 0x004fc4000f8e00ff */
[----:B----4-:R-:W-:Y:S02]  /*1000*/  UISETP.NE.AND UP1, UPT, UR19, 0x1, UPT ;  /* 0x000000011300788c */ /* 0x010fe4000bf25270 */
[----:B------:R-:W-:Y:S01]  /*1010*/  UIMAD.WIDE.U32 UR10, UR23, UR31, URZ ;  /* 0x0000001f170a72a5 */ /* 0x000fe2000f8e00ff */
[----:B------:R-:W-:Y:S01]  /*1020*/  UMOV UR4, UR5 ;  /* 0x0000000500047c82 */ /* 0x000fe20008000000 */
[----:B------:R-:W-:Y:S02]  /*1030*/  UISETP.NE.AND UP4, UPT, UR18, 0x1, UPT ;  /* 0x000000011200788c */ /* 0x000fe4000bf85270 */
[----:B------:R-:W-:-:S03]  /*1040*/  @UP0 USHF.R.U32.HI UR8, URZ, UR9, UR4 ;  /* 0x00000009ff080299 */ /* 0x000fc60008011604 */
[----:B------:R-:W-:Y:S01]  /*1050*/  UMOV UR6, UR11 ;  /* 0x0000000b00067c82 */ /* 0x000fe20008000000 */
[----:B------:R-:W-:Y:S01]  /*1060*/  UMOV UR4, UR7 ;  /* 0x0000000700047c82 */ /* 0x000fe20008000000 */
[----:B------:R-:W-:Y:S02]  /*1070*/  USHF.R.U32.HI UR10, URZ, UR9, UR6 ;  /* 0x00000009ff0a7299 */ /* 0x000fe40008011606 */
[----:B------:R-:W-:Y:S02]  /*1080*/  @UP1 USHF.R.U32.HI UR14, URZ, UR29, UR4 ;  /* 0x0000001dff0e1299 */ /* 0x000fe40008011604 */
[----:B------:R-:W-:Y:S02]  /*1090*/  UIMAD.WIDE.U32 UR4, UR8, UR16, URZ ;  /* 0x00000010080472a5 */ /* 0x000fe4000f8e00ff */
[----:B------:R-:W-:Y:S02]  /*10a0*/  UIMAD.WIDE.U32 UR12, UR27, UR28, URZ ;  /* 0x0000001c1b0c72a5 */ /* 0x000fe4000f8e00ff */
[----:B------:R-:W-:-:S03]  /*10b0*/  UIMAD.WIDE.U32 UR6, UR14, UR16, URZ ;  /* 0x000000100e0672a5 */ /* 0x000fc6000f8e00ff */
[----:B------:R-:W-:Y:S02]  /*10c0*/  UMOV UR4, UR5 ;  /* 0x0000000500047c82 */ /* 0x000fe40008000000 */
[----:B------:R-:W-:Y:S01]  /*10d0*/  @UP4 USHF.R.U32.HI UR8, URZ, UR17, UR4 ;  /* 0x00000011ff084299 */ /* 0x000fe20008011604 */
[----:B------:R-:W-:Y:S02]  /*10e0*/  UMOV UR9, UR13 ;  /* 0x0000000d00097c82 */ /* 0x000fe40008000000 */
[----:B------:R-:W-:Y:S01]  /*10f0*/  UMOV UR4, UR7 ;  /* 0x0000000700047c82 */ /* 0x000fe20008000000 */
[----:B------:R-:W-:Y:S02]  /*1100*/  USHF.R.U32.HI UR29, URZ, UR29, UR9 ;  /* 0x0000001dff1d7299 */ /* 0x000fe40008011609 */
[----:B------:R-:W-:Y:S02]  /*1110*/  @UP4 USHF.R.U32.HI UR14, URZ, UR17, UR4 ;  /* 0x00000011ff0e4299 */ /* 0x000fe40008011604 */
[----:B------:R-:W-:-:S02]  /*1120*/  USEL UR9, UR23, UR10, !UP0 ;  /* 0x0000000a17097287 */ /* 0x000fc4000c000000 */
[----:B------:R-:W-:Y:S02]  /*1130*/  UIMAD UR4, UR8, UR18, URZ ;  /* 0x00000012080472a4 */ /* 0x000fe4000f8e02ff */
[----:B------:R-:W-:Y:S02]  /*1140*/  USEL UR6, UR27, UR29, !UP1 ;  /* 0x0000001d1b067287 */ /* 0x000fe4000c800000 */
[----:B------:R-:W-:Y:S02]  /*1150*/  UISETP.GE.AND UP0, UPT, UR9, UR4, UPT ;  /* 0x000000040900728c */ /* 0x000fe4000bf06270 */
[----:B------:R-:W-:Y:S02]  /*1160*/  UIMAD.WIDE.U32 UR4, UR9, UR16, URZ ;  /* 0x00000010090472a5 */ /* 0x000fe4000f8e00ff */
[----:B------:R-:W-:Y:S02]  /*1170*/  UIMAD UR7, UR14, UR18, URZ ;  /* 0x000000120e0772a4 */ /* 0x000fe4000f8e02ff */
[----:B------:R-:W-:-:S02]  /*1180*/  UIMAD.WIDE.U32 UR10, UR6, UR16, URZ ;  /* 0x00000010060a72a5 */ /* 0x000fc4000f8e00ff */
[----:B------:R-:W-:Y:S01]  /*1190*/  UISETP.GE.OR UP0, UPT, UR6, UR7, UP0 ;  /* 0x000000070600728c */ /* 0x000fe20008706670 */
[----:B------:R-:W-:Y:S01]  /*11a0*/  UMOV UR4, UR5 ;  /* 0x0000000500047c82 */ /* 0x000fe20008000000 */
[----:B------:R-:W-:Y:S02]  /*11b0*/  UIADD3 UR8, UPT, UPT, -UR9, URZ, URZ ;  /* 0x000000ff09087290 */ /* 0x000fe4000fffe1ff */
[----:B------:R-:W-:Y:S02]  /*11c0*/  USHF.R.U32.HI UR4, URZ, UR17, UR4 ;  /* 0x00000011ff047299 */ /* 0x000fe40008011604 */
[----:B------:R-:W-:Y:S02]  /*11d0*/  UIMAD UR23, UR30, UR8, UR23 ;  /* 0x000000081e1772a4 */ /* 0x000fe4000f8e0217 */
[----:B------:R-:W-:Y:S02]  /*11e0*/  USEL UR7, UR9, UR4, !UP4 ;  /* 0x0000000409077287 */ /* 0x000fe4000e000000 */
[----:B------:R-:W-:Y:S01]  /*11f0*/  UIADD3 UR10, UPT, UPT, -UR6, URZ, URZ ;  /* 0x000000ff060a7290 */ /* 0x000fe2000fffe1ff */
[----:B------:R-:W-:-:S02]  /*1200*/  @!UP0 UMOV UR4, UR11 ;  /* 0x0000000b00048c82 */ /* 0x000fc40008000000 */
[----:B------:R-:W-:Y:S02]  /*1210*/  @!UP0 USHF.R.U32.HI UR5, URZ, UR17, UR4 ;  /* 0x00000011ff058299 */ /* 0x000fe40008011604 */
[----:B------:R-:W-:Y:S02]  /*1220*/  UIADD3 UR4, UPT, UPT, -UR7, URZ, URZ ;  /* 0x000000ff07047290 */ /* 0x000fe4000fffe1ff */
[----:B------:R-:W-:Y:S02]  /*1230*/  @!UP0 USEL UR5, UR6, UR5, !UP4 ;  /* 0x0000000506058287 */ /* 0x000fe4000e000000 */
[----:B------:R-:W-:Y:S02]  /*1240*/  UIMAD UR8, UR18, UR4, UR9 ;  /* 0x00000004120872a4 */ /* 0x000fe4000f8e0209 */
[----:B------:R-:W-:Y:S02]  /*1250*/  @!UP0 UIADD3 UR4, UPT, UPT, UR7, -UR5, URZ ;  /* 0x8000000507048290 */ /* 0x000fe4000fffe0ff */
[----:B------:R-:W-:-:S02]  /*1260*/  @!UP0 UIMAD UR8, UR8, UR14, UR5 ;  /* 0x0000000e080882a4 */ /* 0x000fc4000f8e0205 */
[----:B------:R-:W-:Y:S02]  /*1270*/  @!UP0 UIMAD UR9, UR4, UR18, UR6 ;  /* 0x00000012040982a4 */ /* 0x000fe4000f8e0206 */
[----:B------:R-:W-:Y:S02]  /*1280*/  UIMAD UR4, UR19, UR10, UR27 ;  /* 0x0000000a130472a4 */ /* 0x000fe4000f8e021b */
[----:B------:R-:W-:Y:S01]  /*1290*/  UIMAD UR23, UR9, UR30, UR23 ;  /* 0x0000001e091772a4 */ /* 0x000fe2000f8e0217 */
[----:B------:R-:W-:Y:S02]  /*12a0*/  @!UP0 UMOV UR6, UR8 ;  /* 0x0000000800068c82 */ /* 0x000fe40008000000 */
[----:B------:R-:W-:-:S12]  /*12b0*/  UIMAD UR27, UR6, UR19, UR4 ;  /* 0x00000013061b72a4 */ /* 0x000fd8000f8e0204 */
.L_x_15:
[----:B------:R-:W1:Y:S02]  /*12c0*/  LDCU UR4, c[0x0][0xb30] ;  /* 0x00016600ff0477ac */ /* 0x000e640008000800 */
[----:B-1----:R-:W-:-:S09]  /*12d0*/  UISETP.NE.AND UP0, UPT, UR4, 0x1, UPT ;  /* 0x000000010400788c */ /* 0x002fd2000bf05270 */
[----:B------:R-:W-:Y:S05]  /*12e0*/  BRA.U UP0, `(.L_x_16) ;  /* 0x0000000100447547 */ /* 0x000fea000b800000 */
[----:B------:R-:W1:Y:S01]  /*12f0*/  LDCU.128 UR8, c[0x0][0xb10] ;  /* 0x00016200ff0877ac */ /* 0x000e620008000c00 */
[----:B------:R-:W2:Y:S01]  /*1300*/  LDCU UR12, c[0x0][0xb0c] ;  /* 0x00016180ff0c77ac */ /* 0x000ea20008000800 */
[----:B------:R-:W3:Y:S01]  /*1310*/  LDCU UR13, c[0x0][0xb20] ;  /* 0x00016400ff0d77ac */ /* 0x000ee20008000800 */
[----:B-1----:R-:W-:Y:S02]  /*1320*/  UIMAD.WIDE.U32 UR6, UR27, UR8, URZ ;  /* 0x000000081b0672a5 */ /* 0x002fe4000f8e00ff */
[----:B------:R-:W-:Y:S02]  /*1330*/  UIMAD.WIDE.U32 UR4, UR23, UR11, URZ ;  /* 0x0000000b170472a5 */ /* 0x000fe4000f8e00ff */
[----:B--2---:R-:W-:Y:S02]  /*1340*/  UISETP.NE.AND UP1, UPT, UR12, 0x1, UPT ;  /* 0x000000010c00788c */ /* 0x004fe4000bf25270 */
[----:B------:R-:W-:Y:S01]  /*1350*/  UISETP.NE.AND UP0, UPT, UR10, 0x1, UPT ;  /* 0x000000010a00788c */ /* 0x000fe2000bf05270 */
[----:B------:R-:W-:-:S02]  /*1360*/  UMOV UR6, UR7 ;  /* 0x0000000700067c82 */ /* 0x000fc40008000000 */
[----:B------:R-:W-:Y:S01]  /*1370*/  UMOV UR4, UR5 ;  /* 0x0000000500047c82 */ /* 0x000fe20008000000 */
[----:B------:R-:W-:Y:S02]  /*1380*/  USHF.R.U32.HI UR6, URZ, UR9, UR6 ;  /* 0x00000009ff067299 */ /* 0x000fe40008011606 */
[----:B---3--:R-:W-:Y:S02]  /*1390*/  USHF.R.U32.HI UR4, URZ, UR13, UR4 ;  /* 0x0000000dff047299 */ /* 0x008fe40008011604 */
[----:B------:R-:W-:Y:S02]  /*13a0*/  USEL UR5, UR27, UR6, !UP1 ;  /* 0x000000061b057287 */ /* 0x000fe4000c800000 */
[----:B------:R-:W-:-:S04]  /*13b0*/  USEL UR4, UR23, UR4, !UP0 ;  /* 0x0000000417047287 */ /* 0x000fc8000c000000 */
[----:B------:R-:W-:Y:S02]  /*13c0*/  UIADD3 UR6, UPT, UPT, UR5, -UR4, URZ ;  /* 0x8000000405067290 */ /* 0x000fe4000fffe0ff */
[----:B------:R-:W-:Y:S02]  /*13d0*/  UIADD3 UR4, UPT, UPT, -UR5, UR4, URZ ;  /* 0x0000000405047290 */ /* 0x000fe4000fffe1ff */
[----:B------:R-:W-:Y:S02]  /*13e0*/  UIMAD UR23, UR6, UR10, UR23 ;  /* 0x0000000a061772a4 */ /* 0x000fe4000f8e0217 */
[----:B------:R-:W-:-:S12]  /*13f0*/  UIMAD UR27, UR4, UR12, UR27 ;  /* 0x0000000c041b72a4 */ /* 0x000fd8000f8e021b */
.L_x_16:
[----:B------:R-:W-:Y:S01]  /*1400*/  BAR.SYNC.DEFER_BLOCKING 0x0 ;  /* 0x0000000000007b1d */ /* 0x000fe20000010000 */
[----:B------:R-:W-:Y:S01]  /*1410*/  UISETP.NE.AND UP0, UPT, UR15, 0x2, UPT ;  /* 0x000000020f00788c */ /* 0x000fe2000bf05270 */
[----:B------:R-:W-:Y:S02]  /*1420*/  ISETP.NE.OR P2, PT, R0, 0x2, !P2 ;  /* 0x000000020000780c */ /* 0x000fe40005745670 */
[----:B------:R-:W-:Y:S02]  /*1430*/  LOP3.LUT R0, R101, 0x1f, RZ, 0xc0, !PT ;  /* 0x0000001f65007812 */ /* 0x000fe400078ec0ff */
[----:B------:R-:W1:Y:S04]  /*1440*/  LDCU UR39, c[0x0][0xb24] ;  /* 0x00016480ff2777ac */ /* 0x000e680008000800 */
[----:B------:R-:W-:Y:S05]  /*1450*/  BRA.U UP0, `(.L_x_17) ;  /* 0x0000002100487547 */ /* 0x000fea000b800000 */
[----:B------:R-:W2:Y:S01]  /*1460*/  LDCU UR7, c[0x0][0x390] ;  /* 0x00007200ff0777ac */ /* 0x000ea20008000800 */
[----:B------:R-:W-:Y:S01]  /*1470*/  PLOP3.LUT P1, PT, PT, PT, UP2, 0x80, 0x8 ;  /* 0x000000000008781c */ /* 0x000fe20003f2f028 */
[----:B------:R-:W-:Y:S01]  /*1480*/  IMAD.MOV.U32 R2, RZ, RZ, RZ ;  /* 0x000000ffff027224 */ /* 0x000fe200078e00ff */
[----:B------:R-:W-:Y:S01]  /*1490*/  ISETP.EQ.OR P3, PT, R0, RZ, P2 ;  /* 0x000000ff0000720c */ /* 0x000fe20001762670 */
[----:B------:R-:W3:Y:S01]  /*14a0*/  LDCU UR6, c[0x0][0x5c0] ;  /* 0x0000b800ff0677ac */ /* 0x000ee20008000800 */
[----:B------:R-:W-:Y:S01]  /*14b0*/  PLOP3.LUT P1, PT, P1, PT, PT, 0x8, 0x80 ;  /* 0x000000000080781c */ /* 0x000fe20000f2e170 */
[----:B------:R-:W4:Y:S01]  /*14c0*/  LDCU UR53, c[0x0][0x370] ;  /* 0x00006e00ff3577ac */ /* 0x000f220008000800 */
[----:B------:R-:W1:Y:S01]  /*14d0*/  LDCU.64 UR46, c[0x0][0x348] ;  /* 0x00006900ff2e77ac */ /* 0x000e620008000a00 */
[----:B------:R-:W1:Y:S01]  /*14e0*/  LDCU UR52, c[0x0][0x374] ;  /* 0x00006e80ff3477ac */ /* 0x000e620008000800 */
[----:B--2---:R-:W-:Y:S02]  /*14f0*/  UIADD3 UR5, UPT, UPT, UR7, 0x1f, URZ ;  /* 0x0000001f07057890 */ /* 0x004fe4000fffe0ff */
[----:B---3--:R-:W-:-:S02]  /*1500*/  UIADD3 UR6, UPT, UPT, UR6, 0x3f, URZ ;  /* 0x0000003f06067890 */ /* 0x008fc4000fffe0ff */
[----:B------:R-:W-:Y:S02]  /*1510*/  USHF.R.S32.HI UR4, URZ, 0x1f, UR5 ;  /* 0x0000001fff047899 */ /* 0x000fe40008011405 */
[----:B------:R-:W-:Y:S02]  /*1520*/  UIADD3 UR57, UPT, UPT, UR7, 0x3e, URZ ;  /* 0x0000003e07397890 */ /* 0x000fe4000fffe0ff */
[----:B------:R-:W-:Y:S02]  /*1530*/  ULEA.HI UR4, UR4, UR5, URZ, 0x5 ;  /* 0x0000000504047291 */ /* 0x000fe4000f8f28ff */
[----:B------:R-:W-:Y:S02]  /*1540*/  UIADD3 UR5, UPT, UPT, UR7, -0x1, URZ ;  /* 0xffffffff07057890 */ /* 0x000fe4000fffe0ff */
[----:B------:R-:W-:Y:S02]  /*1550*/  USHF.R.S32.HI UR55, URZ, 0x5, UR4 ;  /* 0x00000005ff377899 */ /* 0x000fe40008011404 */
[----:B------:R-:W-:-:S02]  /*1560*/  UISETP.GE.U32.AND UP1, UPT, UR5, -0x3f, UPT ;  /* 0xffffffc10500788c */ /* 0x000fc4000bf26070 */
[----:B------:R-:W-:Y:S02]  /*1570*/  UISETP.LT.U32.AND UP0, UPT, UR55, 0x10, UPT ;  /* 0x000000103700788c */ /* 0x000fe4000bf01070 */
[----:B------:R-:W-:Y:S02]  /*1580*/  USHF.R.S32.HI UR4, URZ, 0x1f, UR6 ;  /* 0x0000001fff047899 */ /* 0x000fe40008011406 */
[----:B------:R-:W-:Y:S02]  /*1590*/  USEL UR54, UR55, 0x10, UP0 ;  /* 0x0000001037367887 */ /* 0x000fe40008000000 */
[----:B------:R-:W-:Y:S02]  /*15a0*/  ULEA.HI UR4, UR4, UR6, URZ, 0x6 ;  /* 0x0000000604047291 */ /* 0x000fe4000f8f30ff */
[----:B------:R-:W-:Y:S02]  /*15b0*/  UIADD3 UR38, UPT, UPT, UR54, -0x1, URZ ;  /* 0xffffffff36267890 */ /* 0x000fe4000fffe0ff */
[----:B------:R-:W-:-:S02]  /*15c0*/  @UP1 UIADD3 UR38, UPT, UPT, UR54, URZ, URZ ;  /* 0x000000ff36261290 */ /* 0x000fc4000fffe0ff */
[----:B------:R-:W-:Y:S02]  /*15d0*/  USHF.R.S32.HI UR51, URZ, 0x6, UR4 ;  /* 0x00000006ff337899 */ /* 0x000fe40008011404 */
[----:B------:R-:W-:Y:S02]  /*15e0*/  UIADD3 UR56, UPT, UPT, UR55, -UR54, URZ ;  /* 0x8000003637387290 */ /* 0x000fe4000fffe0ff */
[----:B------:R-:W-:Y:S01]  /*15f0*/  UIADD3 UR38, UPT, UPT, UR38, 0x1, URZ ;  /* 0x0000000126267890 */ /* 0x000fe2000fffe0ff */
[----:B------:R-:W-:Y:S01]  /*1600*/  UMOV UR28, 0x1 ;  /* 0x00000001001c7882 */ /* 0x000fe20000000000 */
[----:B-1--4-:R-:W-:-:S10]  /*1610*/  UMOV UR36, URZ ;  /* 0x000000ff00247c82 */ /* 0x012fd40008000000 */
.L_x_33:
[----:B------:R-:W-:Y:S01]  /*1620*/  IMAD.U32 R4, RZ, RZ, UR51 ;  /* 0x00000033ff047e24 */ /* 0x000fe2000f8e00ff */
[----:B------:R-:W1:Y:S04]  /*1630*/  LDCU UR50, c[0x0][0x5c4] ;  /* 0x0000b880ff3277ac */ /* 0x000e680008000800 */
[-C--:B------:R-:W-:Y:S01]  /*1640*/  IABS R0, R4.reuse ;  /* 0x0000000400007213 */ /* 0x080fe20000000000 */
[----:B------:R-:W-:Y:S01]  /*1650*/  UMOV UR29, 0x400 ;  /* 0x00000400001d7882 */ /* 0x000fe20000000000 */
[----:B------:R-:W-:Y:S01]  /*1660*/  IABS R4, R4 ;  /* 0x0000000400047213 */ /* 0x000fe20000000000 */
[----:B------:R-:W-:Y:S01]  /*1670*/  USHF.L.U32 UR34, UR27, 0x7, URZ ;  /* 0x000000071b227899 */ /* 0x000fe200080006ff */
[----:B------:R-:W-:Y:S01]  /*1680*/  R2UR UR6, R0 ;  /* 0x00000000000672ca */ /* 0x000fe200000e0000 */
[----:B------:R-:W-:Y:S01]  /*1690*/  UMOV UR15, URZ ;  /* 0x000000ff000f7c82 */ /* 0x000fe20008000000 */
[----:B-1----:R-:W-:-:S11]  /*16a0*/  IMAD.U32 R3, RZ, RZ, UR50 ;  /* 0x00000032ff037e24 */ /* 0x002fd6000f8e00ff */
[----:B------:R-:W1:Y:S08]  /*16b0*/  I2F.RP R6, UR6 ;  /* 0x0000000600067d06 */ /* 0x000e700008209400 */
[----:B-1----:R-:W1:Y:S02]  /*16c0*/  MUFU.RCP R5, R6 ;  /* 0x0000000600057308 */ /* 0x002e640000001000 */
[----:B-1----:R-:W-:-:S06]  /*16d0*/  VIADD R5, R5, 0xffffffe ;  /* 0x0ffffffe05057836 */ /* 0x002fcc0000000000 */
[----:B------:R-:W1:Y:S02]  /*16e0*/  F2I.FTZ.U32.TRUNC.NTZ R0, R5 ;  /* 0x0000000500007305 */ /* 0x000e64000021f000 */
[----:B-1----:R-:W-:Y:S02]  /*16f0*/  R2UR UR5, R0 ;  /* 0x00000000000572ca */ /* 0x002fe400000e0000 */
[----:B------:R-:W-:Y:S01]  /*1700*/  IABS R0, R3 ;  /* 0x0000000300007213 */ /* 0x000fe20000000000 */
[----:B------:R-:W-:-:S03]  /*1710*/  IMAD.U32 R3, RZ, RZ, UR23 ;  /* 0x00000017ff037e24 */ /* 0x000fc6000f8e00ff */
[----:B------:R-:W-:Y:S01]  /*1720*/  R2UR UR8, R0 ;  /* 0x00000000000872ca */ /* 0x000fe200000e0000 */
[----:B------:R-:W-:Y:S01]  /*1730*/  IMAD.MOV R0, RZ, RZ, -R4 ;  /* 0x000000ffff007224 */ /* 0x000fe200078e0a04 */
[----:B------:R-:W-:-:S04]  /*1740*/  IABS R3, R3 ;  /* 0x0000000300037213 */ /* 0x000fc80000000000 */
[----:B------:R-:W-:Y:S01]  /*1750*/  R2UR UR9, R3 ;  /* 0x00000000030972ca */ /* 0x000fe200000e0000 */
[----:B------:R-:W-:-:S04]  /*1760*/  UIADD3 UR4, UPT, UPT, URZ, -UR5, URZ ;  /* 0x80000005ff047290 */ /* 0x000fc8000fffe0ff */
[----:B------:R-:W-:Y:S02]  /*1770*/  UIMAD UR7, UR4, UR6, URZ ;  /* 0x00000006040772a4 */ /* 0x000fe4000f8e02ff */
[----:B------:R-:W1:Y:S01]  /*1780*/  I2F.RP R3, UR8 ;  /* 0x0000000800037d06 */ /* 0x000e620008209400 */
[----:B------:R-:W-:Y:S02]  /*1790*/  UMOV UR4, URZ ;  /* 0x000000ff00047c82 */ /* 0x000fe40008000000 */
[----:B------:R-:W-:Y:S02]  /*17a0*/  UIMAD.WIDE.U32 UR4, UR5, UR7, UR4 ;  /* 0x00000007050472a5 */ /* 0x000fe4000f8e0004 */
[----:B------:R-:W-:-:S05]  /*17b0*/  R2UR UR7, R0 ;  /* 0x00000000000772ca */ /* 0x000fca00000e0000 */
[----:B------:R-:W-:Y:S02]  /*17c0*/  UMOV UR4, UR5 ;  /* 0x0000000500047c82 */ /* 0x000fe40008000000 */
[----:B------:R-:W-:Y:S01]  /*17d0*/  UIMAD.WIDE.U32 UR4, UR4, UR9, URZ ;  /* 0x00000009040472a5 */ /* 0x000fe2000f8e00ff */
[----:B-1----:R-:W1:Y:S06]  /*17e0*/  MUFU.RCP R0, R3 ;  /* 0x0000000300007308 */ /* 0x002e6c0000001000 */
[----:B------:R-:W-:Y:S02]  /*17f0*/  UMOV UR4, UR5 ;  /* 0x0000000500047c82 */ /* 0x000fe40008000000 */
[----:B------:R-:W-:Y:S01]  /*1800*/  UIMAD UR5, UR4, UR7, UR9 ;  /* 0x00000007040572a4 */ /* 0x000fe2000f8e0209 */
[----:B------:R-:W2:Y:S03]  /*1810*/  S2UR UR7, SR_CgaCtaId ;  /* 0x00000000000779c3 */ /* 0x000ea60000008800 */
[----:B------:R-:W-:Y:S01]  /*1820*/  UISETP.GT.U32.AND UP0, UPT, UR6, UR5, UPT ;  /* 0x000000050600728c */ /* 0x000fe2000bf04070 */
[----:B-1----:R-:W-:-:S02]  /*1830*/  VIADD R0, R0, 0xffffffe ;  /* 0x0ffffffe00007836 */ /* 0x002fc40000000000 */
[----:B------:R-:W-:-:S08]  /*1840*/  IMAD.U32 R3, RZ, RZ, UR28 ;  /* 0x0000001cff037e24 */ /* 0x000fd0000f8e00ff */
[----:B------:R-:W-:Y:S01]  /*1850*/  @!UP0 UIADD3 UR5, UPT, UPT, UR5, -UR6, URZ ;  /* 0x8000000605058290 */ /* 0x000fe2000fffe0ff */
[----:B------:R-:W1:Y:S01]  /*1860*/  F2I.FTZ.U32.TRUNC.NTZ R0, R0 ;  /* 0x0000000000007305 */ /* 0x000e62000021f000 */
[----:B------:R-:W-:Y:S01]  /*1870*/  @!UP0 UIADD3 UR4, UPT, UPT, UR4, 0x1, URZ ;  /* 0x0000000104048890 */ /* 0x000fe2000fffe0ff */
[----:B------:R-:W-:Y:S01]  /*1880*/  SHF.L.U32 R3, R3, 0x1f, RZ ;  /* 0x0000001f03037819 */ /* 0x000fe200000006ff */
[----:B------:R-:W-:Y:S02]  /*1890*/  UISETP.GE.U32.AND UP1, UPT, UR5, UR6, UPT ;  /* 0x000000060500728c */ /* 0x000fe4000bf26070 */
[----:B------:R-:W-:Y:S02]  /*18a0*/  ULOP3.LUT UR5, UR23, UR51, URZ, 0x3c, !UPT ;  /* 0x0000003317057292 */ /* 0x000fe4000f8e3cff */
[----:B--2---:R-:W-:Y:S02]  /*18b0*/  ULEA UR29, UR7, UR29, 0x18 ;  /* 0x0000001d071d7291 */ /* 0x004fe4000f8ec0ff */
[----:B------:R-:W-:-:S02]  /*18c0*/  UISETP.GE.AND UP0, UPT, UR5, URZ, UPT ;  /* 0x000000ff0500728c */ /* 0x000fc4000bf06270 */
[----:B------:R-:W-:-:S03]  /*18d0*/  ULEA UR7, UR36, UR29, 0x3 ;  /* 0x0000001d24077291 */ /* 0x000fc6000f8e18ff */
[----:B------:R-:W-:Y:S01]  /*18e0*/  @UP1 UIADD3 UR4, UPT, UPT, UR4, 0x1, URZ ;  /* 0x0000000104041890 */ /* 0x000fe2000fffe0ff */
[----:B-1----:R-:W-:Y:S01]  /*18f0*/  R2UR UR5, R0 ;  /* 0x00000000000572ca */ /* 0x002fe200000e0000 */
[----:B------:R-:W-:-:S05]  /*1900*/  UISETP.NE.AND UP1, UPT, UR51, URZ, UPT ;  /* 0x000000ff3300728c */ /* 0x000fca000bf25270 */
[----:B------:R-:W-:Y:S01]  /*1910*/  UMOV UR6, UR4 ;  /* 0x0000000400067c82 */ /* 0x000fe20008000000 */
[----:B------:R1:W2:Y:S01]  /*1920*/  SYNCS.PHASECHK.TRANS64.TRYWAIT P0, [UR7+0x80], R3 ;  /* 0x00008003ff0075a7 */ /* 0x0002a20008001107 */
[----:B------:R-:W-:-:S04]  /*1930*/  @!UP0 UIADD3 UR6, UPT, UPT, -UR6, URZ, URZ ;  /* 0x000000ff06068290 */ /* 0x000fc8000fffe1ff */
[----:B------:R-:W-:Y:S02]  /*1940*/  @!UP1 ULOP3.LUT UR6, URZ, UR51, URZ, 0x33, !UPT ;  /* 0x00000033ff069292 */ /* 0x000fe4000f8e33ff */
[----:B------:R-:W-:-:S04]  /*1950*/  UIADD3 UR4, UPT, UPT, URZ, -UR5, URZ ;  /* 0x80000005ff047290 */ /* 0x000fc8000fffe0ff */
[----:B------:R-:W-:Y:S01]  /*1960*/  IMAD.U32 R0, RZ, RZ, UR6 ;  /* 0x00000006ff007e24 */ /* 0x000fe2000f8e00ff */
[----:B------:R-:W-:-:S03]  /*1970*/  UIMAD UR7, UR4, UR8, URZ ;  /* 0x00000008040772a4 */ /* 0x000fc6000f8e02ff */
[----:B------:R-:W-:Y:S01]  /*1980*/  UMOV UR4, URZ ;  /* 0x000000ff00047c82 */ /* 0x000fe20008000000 */
[----:B------:R-:W-:Y:S01]  /*1990*/  IABS R0, R0 ;  /* 0x0000000000007213 */ /* 0x000fe20000000000 */
[----:B------:R-:W-:-:S03]  /*19a0*/  UIMAD.WIDE.U32 UR4, UR5, UR7, UR4 ;  /* 0x00000007050472a5 */ /* 0x000fc6000f8e0004 */
[----:B------:R-:W-:-:S04]  /*19b0*/  R2UR UR9, R0 ;  /* 0x00000000000972ca */ /* 0x000fc800000e0000 */
[----:B------:R-:W-:-:S09]  /*19c0*/  UMOV UR4, UR5 ;  /* 0x0000000500047c82 */ /* 0x000fd20008000000 */
[----:B------:R-:W-:-:S07]  /*19d0*/  UIMAD.WIDE.U32 UR4, UR4, UR9, URZ ;  /* 0x00000009040472a5 */ /* 0x000fce000f8e00ff */
[----:B------:R-:W-:Y:S02]  /*19e0*/  UMOV UR4, UR5 ;  /* 0x0000000500047c82 */ /* 0x000fe40008000000 */
[----:B------:R-:W-:-:S04]  /*19f0*/  UIADD3 UR5, UPT, UPT, -UR4, URZ, URZ ;  /* 0x000000ff04057290 */ /* 0x000fc8000fffe1ff */
[----:B------:R-:W-:-:S04]  /*1a00*/  UIMAD UR5, UR8, UR5, UR9 ;  /* 0x00000005080572a4 */ /* 0x000fc8000f8e0209 */
[----:B------:R-:W-:-:S11]  /*1a10*/  UISETP.GT.U32.AND UP0, UPT, UR8, UR5, UPT ;  /* 0x000000050800728c */ /* 0x000fd6000bf04070 */
[----:B------:R-:W-:Y:S02]  /*1a20*/  @!UP0 UIADD3 UR5, UPT, UPT, UR5, -UR8, URZ ;  /* 0x8000000805058290 */ /* 0x000fe4000fffe0ff */
[----:B------:R-:W-:Y:S02]  /*1a30*/  @!UP0 UIADD3 UR4, UPT, UPT, UR4, 0x1, URZ ;  /* 0x0000000104048890 */ /* 0x000fe4000fffe0ff */
[----:B------:R-:W-:Y:S02]  /*1a40*/  UISETP.GE.U32.AND UP1, UPT, UR5, UR8, UPT ;  /* 0x000000080500728c */ /* 0x000fe4000bf26070 */
[----:B------:R-:W-:-:S04]  /*1a50*/  ULOP3.LUT UR5, UR6, UR50, URZ, 0x3c, !UPT ;  /* 0x0000003206057292 */ /* 0x000fc8000f8e3cff */
[----:B------:R-:W-:-:S05]  /*1a60*/  UISETP.GE.AND UP0, UPT, UR5, URZ, UPT ;  /* 0x000000ff0500728c */ /* 0x000fca000bf06270 */
[----:B------:R-:W-:Y:S02]  /*1a70*/  @UP1 UIADD3 UR4, UPT, UPT, UR4, 0x1, URZ ;  /* 0x0000000104041890 */ /* 0x000fe4000fffe0ff */
[----:B------:R-:W-:-:S05]  /*1a80*/  UISETP.NE.AND UP1, UPT, UR50, URZ, UPT ;  /* 0x000000ff3200728c */ /* 0x000fca000bf25270 */
[----:B------:R-:W-:Y:S01]  /*1a90*/  UMOV UR37, UR4 ;  /* 0x0000000400257c82 */ /* 0x000fe20008000000 */
[----:B------:R-:W-:Y:S02]  /*1aa0*/  UIADD3 UR4, UPT, UPT, -UR6, URZ, URZ ;  /* 0x000000ff06047290 */ /* 0x000fe4000fffe1ff */
[----:B------:R-:W-:Y:S02]  /*1ab0*/  @!UP0 UIADD3 UR37, UPT, UPT, -UR37, URZ, URZ ;  /* 0x000000ff25258290 */ /* 0x000fe4000fffe1ff */
[----:B------:R-:W-:Y:S02]  /*1ac0*/  UISETP.GE.U32.AND UP0, UPT, UR57, 0x3f, UPT ;  /* 0x0000003f3900788c */ /* 0x000fe4000bf06070 */
[----:B------:R-:W-:Y:S02]  /*1ad0*/  @!UP1 ULOP3.LUT UR37, URZ, UR50, URZ, 0x33, !UPT ;  /* 0x00000032ff259292 */ /* 0x000fe4000f8e33ff */
[----:B------:R-:W-:Y:S02]  /*1ae0*/  UIMAD UR4, UR51, UR4, UR23 ;  /* 0x00000004330472a4 */ /* 0x000fe4000f8e0217 */
[----:B------:R-:W-:-:S02]  /*1af0*/  UIADD3 UR5, UPT, UPT, -UR37, URZ, URZ ;  /* 0x000000ff25057290 */ /* 0x000fc4000fffe1ff */
[----:B------:R-:W-:Y:S02]  /*1b00*/  USHF.L.U32 UR10, UR4, 0x6, URZ ;  /* 0x00000006040a7899 */ /* 0x000fe400080006ff */
[----:B------:R-:W-:Y:S01]  /*1b10*/  UIMAD UR50, UR50, UR5, UR6 ;  /* 0x00000005323272a4 */ /* 0x000fe2000f8e0206 */
[----:B-12---:R-:W-:Y:S11]  /*1b20*/  BRA.U !UP0, `(.L_x_18) ;  /* 0x0000000508287547 */ /* 0x006ff6000b800000 */
[----:B------:R-:W1:Y:S01]  /*1b30*/  LDCU.64 UR12, c[0x0][0x5b0] ;  /* 0x0000b600ff0c77ac */ /* 0x000e620008000a00 */
[----:B------:R-:W1:Y:S01]  /*1b40*/  LDCU.64 UR8, c[0x0][0x5d8] ;  /* 0x0000bb00ff0877ac */ /* 0x000e620008000a00 */
[----:B------:R-:W2:Y:S01]  /*1b50*/  LDCU UR19, c[0x0][0x598] ;  /* 0x0000b300ff1377ac */ /* 0x000ea20008000800 */
[----:B------:R-:W3:Y:S01]  /*1b60*/  LDCU UR18, c[0x0][0x58c] ;  /* 0x0000b180ff1277ac */ /* 0x000ee20008000800 */
[----:B------:R-:W4:Y:S01]  /*1b70*/  LDCU UR21, c[0x0][0x59c] ;  /* 0x0000b380ff1577ac */ /* 0x000f220008000800 */
[----:B------:R-:W2:Y:S01]  /*1b80*/  LDCU UR20, c[0x0][0x5a0] ;  /* 0x0000b400ff1477ac */ /* 0x000ea20008000800 */
[----:B------:R-:W2:Y:S01]  /*1b90*/  LDCU.64 UR16, c[0x0][0x590] ;  /* 0x0000b200ff1077ac */ /* 0x000ea20008000a00 */
[----:B------:R-:W2:Y:S01]  /*1ba0*/  LDCU.64 UR6, c[0x0][0x5b8] ;  /* 0x0000b700ff0677ac */ /* 0x000ea20008000a00 */
[----:B------:R-:W2:Y:S01]  /*1bb0*/  LDCU.64 UR4, c[0x0][0x5d0] ;  /* 0x0000ba00ff0477ac */ /* 0x000ea20008000a00 */
[----:B-1----:R-:W-:Y:S02]  /*1bc0*/  UIMAD UR31, UR50, UR12, UR8 ;  /* 0x0000000c321f72a4 */ /* 0x002fe4000f8e0208 */
[----:B------:R-:W-:-:S02]  /*1bd0*/  UIMAD UR30, UR37, UR13, UR9 ;  /* 0x0000000d251e72a4 */ /* 0x000fc4000f8e0209 */
[----:B------:R-:W-:Y:S01]  /*1be0*/  UIADD3 UR42, UPT, UPT, UR34, 0x40, URZ ;  /* 0x00000040222a7890 */ /* 0x000fe2000fffe0ff */
[----:B------:R-:W-:Y:S01]  /*1bf0*/  UMOV UR14, URZ ;  /* 0x000000ff000e7c82 */ /* 0x000fe20008000000 */
[----:B---34-:R-:W-:-:S10]  /*1c00*/  UMOV UR11, UR36 ;  /* 0x00000024000b7c82 */ /* 0x018fd40008000000 */
.L_x_23:
[----:B------:R-:W-:Y:S01]  /*1c10*/  @!P2 MOV R3, 0x3000 ;  /* 0x000030000003a802 */ /* 0x000fe20000000f00 */
[----:B------:R-:W-:Y:S01]  /*1c20*/  ULEA UR33, UR11, UR29, 0x3 ;  /* 0x0000001d0b217291 */ /* 0x000fe2000f8e18ff */
[----:B---3--:R-:W-:Y:S11]  /*1c30*/  @P0 BRA `(.L_x_19) ;  /* 0x0000000000100947 */ /* 0x008ff60003800000 */
[----:B------:R-:W-:Y:S04]  /*1c40*/  MOV R0, UR28 ;  /* 0x0000001c00007c02 */ /* 0x000fe80008000f00 */
[----:B------:R-:W-:Y:S04]  /*1c50*/  SHF.L.U32 R5, R0, 0x1f, RZ ;  /* 0x0000001f00057819 */ /* 0x000fe800000006ff */
[----:B------:R-:W1:Y:S02]  /*1c60*/  SYNCS.PHASECHK.TRANS64.TRYWAIT P0, [UR33+0x80], R5 ;  /* 0x00008005ff0075a7 */ /* 0x000e640008001121 */
[----:B-1----:R-:W-:Y:S05]  /*1c70*/  @!P0 BRA `(.L_x_20) ;  /* 0x0000006c00e48947 */ /* 0x002fea0003800000 */
.L_x_19:
[----:B------:R3:W-:Y:S01]  /*1c80*/  @!P2 SYNCS.ARRIVE.TRANS64 RZ, [UR33], R3 ;  /* 0x00000003ffffa9a7 */ /* 0x0007e20008000021 */
[----:B------:R-:W-:Y:S04]  /*1c90*/  BSSY.RECONVERGENT B0, `(.L_x_21) ;  /* 0x0000003000007945 */ /* 0x000fe80003800200 */
[----:B------:R-:W-:Y:S05]  /*1ca0*/  @P3 BRA `(.L_x_22) ;  /* 0x0000000000043947 */ /* 0x000fea0003800000 */
[----:B--2---:R-:W-:Y:S05]  /*1cb0*/  BPT.TRAP 0x1 ;  /* 0x000000040000795c */ /* 0x004fea0000300000 */
.L_x_22:
[----:B--2---:R-:W-:Y:S05]  /*1cc0*/  BSYNC.RECONVERGENT B0 ;  /* 0x0000000000007941 */ /* 0x004fea0003800200 */
.L_x_21:
[----:B------:R-:W-:Y:S02]  /*1cd0*/  UIADD3 UR8, UPT, UPT, UR11, 0x1, URZ ;  /* 0x000000010b087890 */ /* 0x000fe4000fffe0ff */
[----:B------:R-:W-:Y:S02]  /*1ce0*/  USHF.L.U32 UR35, UR14, 0x5, URZ ;  /* 0x000000050e237899 */ /* 0x000fe400080006ff */
[----:B------:R-:W-:Y:S02]  /*1cf0*/  UISETP.NE.AND UP0, UPT, UR8, 0x10, UPT ;  /* 0x000000100800788c */ /* 0x000fe4000bf05270 */
[----:B------:R-:W-:Y:S02]  /*1d00*/  UIADD3 UR22, UP1, UPT, UR46, 0x80, URZ ;  /* 0x000000802e167890 */ /* 0x000fe4000ff3e0ff */
[----:B------:R-:W-:Y:S02]  /*1d10*/  USEL UR9, URZ, 0x1, UP0 ;  /* 0x00000001ff097887 */ /* 0x000fe40008000000 */
[----:B------:R-:W-:Y:S02]  /*1d20*/  USEL UR36, UR8, URZ, UP0 ;  /* 0x000000ff08247287 */ /* 0x000fe40008000000 */
[----:B------:R-:W-:Y:S02]  /*1d30*/  ULOP3.LUT UR28, UR28, UR9, URZ, 0x3c, !UPT ;  /* 0x000000091c1c7292 */ /* 0x000fe4000f8e3cff */
[----:B------:R-:W-:Y:S02]  /*1d40*/  ULEA UR8, UR36, UR29, 0x3 ;  /* 0x0000001d24087291 */ /* 0x000fe4000f8e18ff */
[----:B------:R-:W-:Y:S02]  /*1d50*/  UISETP.NE.AND UP0, UPT, UR18, 0x1, UPT ;  /* 0x000000011200788c */ /* 0x000fe4000bf05270 */
[----:B------:R-:W-:Y:S01]  /*1d60*/  ULEA UR15, UR11, UR29, 0xd ;  /* 0x0000001d0b0f7291 */ /* 0x000fe2000f8e68ff */
[----:B-1----:R-:W-:Y:S01]  /*1d70*/  MOV R0, UR28 ;  /* 0x0000001c00007c02 */ /* 0x002fe20008000f00 */
[----:B------:R-:W-:Y:S02]  /*1d80*/  UISETP.NE.AND UP2, UPT, UR19, 0x1, UPT ;  /* 0x000000011300788c */ /* 0x000fe4000bf45270 */
[----:B------:R-:W-:Y:S01]  /*1d90*/  UIADD3.X UR23, UPT, UPT, URZ, UR47, URZ, UP1, !UPT ;  /* 0x0000002fff177290 */ /* 0x000fe20008ffe4ff */
[----:B---3--:R-:W-:Y:S01]  /*1da0*/  SHF.L.U32 R3, R0, 0x1f, RZ ;  /* 0x0000001f00037819 */ /* 0x008fe200000006ff */
[----:B------:R-:W-:Y:S02]  /*1db0*/  UIADD3 UR32, UPT, UPT, UR15, 0x6400, URZ ;  /* 0x000064000f207890 */ /* 0x000fe4000fffe0ff */
[----:B------:R-:W-:Y:S01]  /*1dc0*/  ULEA UR26, UR11, UR29, 0xc ;  /* 0x0000001d0b1a7291 */ /* 0x000fe2000f8e60ff */
[----:B------:R1:W3:Y:S01]  /*1dd0*/  SYNCS.PHASECHK.TRANS64.TRYWAIT P0, [UR8+0x80], R3 ;  /* 0x00008003ff0075a7 */ /* 0x0002e20008001108 */
[----:B------:R-:W-:Y:S02]  /*1de0*/  UIMAD.WIDE.U32 UR8, UR35, UR16, URZ ;  /* 0x00000010230872a5 */ /* 0x000fe4000f8e00ff */
[----:B------:R-:W-:Y:S02]  /*1df0*/  UIADD3 UR40, UPT, UPT, UR15, 0x7400, URZ ;  /* 0x000074000f287890 */ /* 0x000fe4000fffe0ff */
[----:B------:R-:W-:Y:S02]  /*1e00*/  USHF.R.U32.HI UR9, URZ, UR17, UR9 ;  /* 0x00000011ff097299 */ /* 0x000fe40008011609 */
[----:B------:R-:W-:Y:S02]  /*1e10*/  UPRMT UR27, UR31, 0x40, UR30 ;  /* 0x000000401f1b7896 */ /* 0x000fe4000800001e */
[----:B------:R-:W-:Y:S02]  /*1e20*/  USEL UR9, UR35, UR9, !UP0 ;  /* 0x0000000923097287 */ /* 0x000fe4000c000000 */
[----:B------:R-:W-:Y:S02]  /*1e30*/  UIADD3 UR24, UP0, UPT, UR46, 0x180, URZ ;  /* 0x000001802e187890 */ /* 0x000fe4000ff1e0ff */
[----:B------:R-:W-:Y:S02]  /*1e40*/  UIMAD.WIDE.U32 UR12, UR9, UR21, URZ ;  /* 0x00000015090c72a5 */ /* 0x000fe4000f8e00ff */
[----:B------:R-:W-:Y:S02]  /*1e50*/  UIADD3 UR11, UPT, UPT, -UR9, URZ, URZ ;  /* 0x000000ff090b7290 */ /* 0x000fe4000fffe1ff */
[----:B------:R-:W-:Y:S02]  /*1e60*/  USHF.R.U32.HI UR13, URZ, UR20, UR13 ;  /* 0x00000014ff0d7299 */ /* 0x000fe4000801160d */
[----:B------:R-:W-:Y:S02]  /*1e70*/  UIMAD UR11, UR18, UR11, UR35 ;  /* 0x0000000b120b72a4 */ /* 0x000fe4000f8e0223 */
[----:B------:R-:W-:Y:S02]  /*1e80*/  USEL UR13, UR9, UR13, !UP2 ;  /* 0x0000000d090d7287 */ /* 0x000fe4000d000000 */
[----:B------:R-:W-:Y:S01]  /*1e90*/  UIMAD UR11, UR11, UR6, UR4 ;  /* 0x000000060b0b72a4 */ /* 0x000fe2000f8e0204 */
[----:B------:R-:W-:Y:S01]  /*1ea0*/  UMOV UR44, 0x0 ;  /* 0x00000000002c7882 */ /* 0x000fe20000000000 */
[----:B------:R-:W-:Y:S01]  /*1eb0*/  UMOV UR45, 0x10000000 ;  /* 0x10000000002d7882 */ /* 0x000fe20000000000 */
[----:B------:R-:W-:Y:S01]  /*1ec0*/  UIADD3 UR8, UPT, UPT, -UR13, URZ, URZ ;  /* 0x000000ff0d087290 */ /* 0x000fe2000fffe1ff */
[----:B------:R-:W-:Y:S01]  /*1ed0*/  UTMALDG.2D [UR32], [UR22], desc[UR44] ;  /* 0x00002c20160075b4 */ /* 0x000fe20008009000 */
[----:B------:R-:W-:Y:S02]  /*1ee0*/  UIADD3.X UR25, UPT, UPT, URZ, UR47, URZ, UP0, !UPT ;  /* 0x0000002fff197290 */ /* 0x000fe400087fe4ff */
[----:B------:R-:W-:Y:S01]  /*1ef0*/  UIMAD UR9, UR19, UR8, UR9 ;  /* 0x00000008130972a4 */ /* 0x000fe2000f8e0209 */
[----:B------:R-:W-:Y:S01]  /*1f00*/  UMOV UR41, UR33 ;  /* 0x0000002100297c82 */ /* 0x000fe20008000000 */
[----:B------:R-:W-:Y:S01]  /*1f10*/  UMOV UR43, UR35 ;  /* 0x00000023002b7c82 */ /* 0x000fe20008000000 */
[----:B------:R-:W-:Y:S01]  /*1f20*/  UIADD3 UR8, UPT, UPT, UR26, 0x26400, URZ ;  /* 0x000264001a087890 */ /* 0x000fe2000fffe0ff */
[----:B------:R-:W-:Y:S01]  /*1f30*/  UTMALDG.2D [UR40], [UR22], desc[UR44] ;  /* 0x00002c28160075b4 */ /* 0x000fe20008009000 */
[----:B------:R-:W-:Y:S02]  /*1f40*/  UIMAD UR12, UR9, UR7, UR5 ;  /* 0x00000007090c72a4 */ /* 0x000fe4000f8e0205 */
[----:B------:R-:W-:Y:S01]  /*1f50*/  UPRMT UR15, UR27, 0x5410, URZ ;  /* 0x000054101b0f7896 */ /* 0x000fe200080000ff */
[----:B------:R-:W-:Y:S01]  /*1f60*/  UMOV UR9, UR33 ;  /* 0x0000002100097c82 */ /* 0x000fe20008000000 */
[----:B------:R-:W-:Y:S04]  /*1f70*/  UIADD3 UR14, UPT, UPT, UR14, 0x1, URZ ;  /* 0x000000010e0e7890 */ /* 0x000fe8000fffe0ff */
[----:B------:R-:W-:Y:S03]  /*1f80*/  UISETP.NE.AND UP0, UPT, UR14, UR38, UPT ;  /* 0x000000260e00728c */ /* 0x000fe6000bf05270 */
[----:B------:R2:W-:Y:S02]  /*1f90*/  UTMALDG.4D.IM2COL [UR8], [UR24], UR15 ;  /* 0x00000008180073b4 */ /* 0x0005e4000805800f */
[----:B--2---:R-:W-:Y:S01]  /*1fa0*/  UMOV UR15, UR38 ;  /* 0x00000026000f7c82 */ /* 0x004fe20008000000 */
[----:B------:R-:W-:Y:S03]  /*1fb0*/  UMOV UR11, UR36 ;  /* 0x00000024000b7c82 */ /* 0x000fe60008000000 */
[----:B-1----:R-:W-:Y:S05]  /*1fc0*/  BRA.U UP0, `(.L_x_23) ;  /* 0xfffffffd00107547 */ /* 0x002fea000b83ffff */
.L_x_18:
[----:B------:R-:W-:Y:S01]  /*1fd0*/  ULEA UR4, UR36, UR29, 0x3 ;  /* 0x0000001d24047291 */ /* 0x000fe2000f8e18ff */
[----:B------:R-:W-:Y:S01]  /*1fe0*/  MOV R0, UR28 ;  /* 0x0000001c00007c02 */ /* 0x000fe20008000f00 */
[----:B------:R-:W-:Y:S01]  /*1ff0*/  @!P1 SYNCS.ARRIVE.TRANS64.A1T0 RZ, [UR29+0x138], RZ ;  /* 0x000138ffffff99a7 */ /* 0x000fe2000810001d */
[----:B------:R-:W-:Y:S02]  /*2000*/  UISETP.GT.AND UP0, UPT, UR55, UR54, UPT ;  /* 0x000000363700728c */ /* 0x000fe4000bf04270 */
[----:B------:R-:W-:-:S04]  /*2010*/  SHF.L.U32 R0, R0, 0x1f, RZ ;  /* 0x0000001f00007819 */ /* 0x000fc800000006ff */
[----:B---3--:R1:W2:Y:S03]  /*2020*/  SYNCS.PHASECHK.TRANS64.TRYWAIT P0, [UR4+0x80], R0 ;  /* 0x00008000ff0075a7 */ /* 0x0082a60008001104 */
[----:B------:R-:W-:Y:S05]  /*2030*/  BRA.U !UP0, `(.L_x_24) ;  /* 0x00000005082c7547 */ /* 0x000fea000b800000 */
[----:B------:R-:W3:Y:S01]  /*2040*/  LDCU.64 UR8, c[0x0][0x5b0] ;  /* 0x0000b600ff0877ac */ /* 0x000ee20008000a00 */
[----:B------:R-:W3:Y:S01]  /*2050*/  LDCU.64 UR32, c[0x0][0x5d8] ;  /* 0x0000bb00ff2077ac */ /* 0x000ee20008000a00 */
[----:B------:R-:W4:Y:S01]  /*2060*/  LDCU UR18, c[0x0][0x598] ;  /* 0x0000b300ff1277ac */ /* 0x000f220008000800 */
[----:B------:R-:W1:Y:S01]  /*2070*/  LDCU UR14, c[0x0][0x58c] ;  /* 0x0000b180ff0e77ac */ /* 0x000e620008000800 */
[----:B------:R-:W1:Y:S01]  /*2080*/  LDCU UR20, c[0x0][0x59c] ;  /* 0x0000b380ff1477ac */ /* 0x000e620008000800 */
[----:B------:R-:W1:Y:S01]  /*2090*/  LDCU UR19, c[0x0][0x5a0] ;  /* 0x0000b400ff1377ac */ /* 0x000e620008000800 */
[----:B---3--:R-:W-:Y:S01]  /*20a0*/  UIMAD UR33, UR37, UR9, UR33 ;  /* 0x00000009252172a4 */ /* 0x008fe2000f8e0221 */
[----:B------:R-:W3:Y:S01]  /*20b0*/  LDCU.64 UR16, c[0x0][0x590] ;  /* 0x0000b200ff1077ac */ /* 0x000ee20008000a00 */
[----:B------:R-:W1:Y:S01]  /*20c0*/  LDCU.64 UR6, c[0x0][0x5b8] ;  /* 0x0000b700ff0677ac */ /* 0x000e620008000a00 */
[----:B------:R-:W1:Y:S01]  /*20d0*/  LDCU.64 UR4, c[0x0][0x5d0] ;  /* 0x0000ba00ff0477ac */ /* 0x000e620008000a00 */
[----:B------:R-:W-:-:S02]  /*20e0*/  UIMAD UR35, UR50, UR8, UR32 ;  /* 0x00000008322372a4 */ /* 0x000fc4000f8e0220 */
[----:B------:R-:W-:Y:S02]  /*20f0*/  UIADD3 UR37, UPT, UPT, UR56, UR15, URZ ;  /* 0x0000000f38257290 */ /* 0x000fe4000fffe0ff */
[----:B------:R-:W-:Y:S01]  /*2100*/  UIADD3 UR42, UPT, UPT, UR34, 0x40, URZ ;  /* 0x00000040222a7890 */ /* 0x000fe2000fffe0ff */
[----:B----4-:R-:W-:-:S11]  /*2110*/  UMOV UR11, UR36 ;  /* 0x00000024000b7c82 */ /* 0x010fd60008000000 */
.L_x_29:
[----:B------:R-:W-:Y:S01]  /*2120*/  @!P2 MOV R3, 0x3000 ;  /* 0x000030000003a802 */ /* 0x000fe20000000f00 */
[----:B------:R-:W-:Y:S01]  /*2130*/  ULEA UR25, UR11, UR29, 0x3 ;  /* 0x0000001d0b197291 */ /* 0x000fe2000f8e18ff */
[----:B-12---:R-:W-:Y:S11]  /*2140*/  @P0 BRA `(.L_x_25) ;  /* 0x0000000000100947 */ /* 0x006ff60003800000 */
[----:B-1----:R-:W-:Y:S04]  /*2150*/  MOV R0, UR28 ;  /* 0x0000001c00007c02 */ /* 0x002fe80008000f00 */
[----:B------:R-:W-:Y:S04]  /*2160*/  SHF.L.U32 R5, R0, 0x1f, RZ ;  /* 0x0000001f00057819 */ /* 0x000fe800000006ff */
[----:B------:R-:W1:Y:S02]  /*2170*/  SYNCS.PHASECHK.TRANS64.TRYWAIT P0, [UR25+0x80], R5 ;  /* 0x00008005ff0075a7 */ /* 0x000e640008001119 */
[----:B-1----:R-:W-:Y:S05]  /*2180*/  @!P0 BRA `(.L_x_26) ;  /* 0x0000006800b88947 */ /* 0x002fea0003800000 */
.L_x_25:
[----:B------:R2:W-:Y:S01]  /*2190*/  @!P2 SYNCS.ARRIVE.TRANS64 RZ, [UR25], R3 ;  /* 0x00000003ffffa9a7 */ /* 0x0005e20008000019 */
[----:B------:R-:W-:Y:S04]  /*21a0*/  BSSY.RECONVERGENT B0, `(.L_x_27) ;  /* 0x0000003000007945 */ /* 0x000fe80003800200 */
[----:B------:R-:W-:Y:S05]  /*21b0*/  @P3 BRA `(.L_x_28) ;  /* 0x0000000000043947 */ /* 0x000fea0003800000 */
[----:B-1-3--:R-:W-:Y:S05]  /*21c0*/  BPT.TRAP 0x1 ;  /* 0x000000040000795c */ /* 0x00afea0000300000 */
.L_x_28:
[----:B-1-3--:R-:W-:Y:S05]  /*21d0*/  BSYNC.RECONVERGENT B0 ;  /* 0x0000000000007941 */ /* 0x00afea0003800200 */
.L_x_27:
        /* <DEDUP_REMOVED lines=10> */
[----:B------:R-:W-:Y:S01]  /*2280*/  MOV R0, UR28 ;  /* 0x0000001c00007c02 */ /* 0x000fe20008000f00 */
[----:B------:R-:W-:Y:S02]  /*2290*/  UISETP.NE.AND UP2, UPT, UR18, 0x1, UPT ;  /* 0x000000011200788c */ /* 0x000fe4000bf45270 */
[----:B------:R-:W-:Y:S01]  /*22a0*/  UIADD3.X UR23, UPT, UPT, URZ, UR47, URZ, UP1, !UPT ;  /* 0x0000002fff177290 */ /* 0x000fe20008ffe4ff */
[----:B--2---:R-:W-:Y:S01]  /*22b0*/  SHF.L.U32 R3, R0, 0x1f, RZ ;  /* 0x0000001f00037819 */ /* 0x004fe200000006ff */
[----:B------:R-:W-:Y:S02]  /*22c0*/  UIADD3 UR24, UPT, UPT, UR21, 0x6400, URZ ;  /* 0x0000640015187890 */ /* 0x000fe4000fffe0ff */
[----:B------:R-:W-:Y:S01]  /*22d0*/  ULEA UR31, UR11, UR29, 0xc ;  /* 0x0000001d0b1f7291 */ /* 0x000fe2000f8e60ff */
[----:B------:R4:W1:Y:S01]  /*22e0*/  SYNCS.PHASECHK.TRANS64.TRYWAIT P0, [UR8+0x80], R3 ;  /* 0x00008003ff0075a7 */ /* 0x0008620008001108 */
        /* <DEDUP_REMOVED lines=8> */
[----:B------:R-:W-:Y:S02]  /*2370*/  UPRMT UR21, UR32, 0x5410, URZ ;  /* 0x0000541020157896 */ /* 0x000fe400080000ff */
[----:B------:R-:W-:Y:S02]  /*2380*/  UIMAD UR11, UR14, UR11, UR27 ;  /* 0x0000000b0e0b72a4 */ /* 0x000fe4000f8e021b */
[----:B------:R-:W-:Y:S02]  /*2390*/  UIADD3 UR15, UPT, UPT, UR15, 0x1, URZ ;  /* 0x000000010f0f7890 */ /* 0x000fe4000fffe0ff */
[----:B------:R-:W-:Y:S01]  /*23a0*/  UIMAD UR11, UR11, UR6, UR4 ;  /* 0x000000060b0b72a4 */ /* 0x000fe2000f8e0204 */
[----:B------:R-:W-:Y:S01]  /*23b0*/  UMOV UR44, 0x0 ;  /* 0x00000000002c7882 */ /* 0x000fe20000000000 */
[----:B------:R-:W-:Y:S01]  /*23c0*/  UMOV UR12, UR13 ;  /* 0x0000000d000c7c82 */ /* 0x000fe20008000000 */
[----:B------:R-:W-:Y:S01]  /*23d0*/  UMOV UR45, 0x10000000 ;  /* 0x10000000002d7882 */ /* 0x000fe20000000000 */
[----:B------:R-:W-:Y:S01]  /*23e0*/  USHF.R.U32.HI UR12, URZ, UR19, UR12 ;  /* 0x00000013ff0c7299 */ /* 0x000fe2000801160c */
[----:B------:R-:W-:Y:S01]  /*23f0*/  UMOV UR26, UR34 ;  /* 0x00000022001a7c82 */ /* 0x000fe20008000000 */
[----:B------:R-:W-:Y:S01]  /*2400*/  UMOV UR41, UR25 ;  /* 0x0000001900297c82 */ /* 0x000fe20008000000 */
[----:B------:R-:W-:Y:S01]  /*2410*/  UTMALDG.2D [UR24], [UR22], desc[UR44] ;  /* 0x00002c18160075b4 */ /* 0x000fe20008009000 */
[----:B------:R-:W-:Y:S01]  /*2420*/  USEL UR13, UR9, UR12, !UP2 ;  /* 0x0000000c090d7287 */ /* 0x000fe2000d000000 */
[----:B------:R-:W-:Y:S03]  /*2430*/  UMOV UR43, UR27 ;  /* 0x0000001b002b7c82 */ /* 0x000fe60008000000 */
[----:B------:R-:W-:Y:S01]  /*2440*/  UIADD3 UR8, UPT, UPT, -UR13, URZ, URZ ;  /* 0x000000ff0d087290 */ /* 0x000fe2000fffe1ff */
[----:B------:R-:W-:Y:S03]  /*2450*/  UTMALDG.2D [UR40], [UR22], desc[UR44] ;  /* 0x00002c28160075b4 */ /* 0x000fe60008009000 */
[----:B------:R-:W-:Y:S02]  /*2460*/  UIMAD UR9, UR18, UR8, UR9 ;  /* 0x00000008120972a4 */ /* 0x000fe4000f8e0209 */
[----:B------:R-:W-:Y:S02]  /*2470*/  UIADD3 UR8, UPT, UPT, UR31, 0x26400, URZ ;  /* 0x000264001f087890 */ /* 0x000fe4000fffe0ff */
[----:B------:R-:W-:Y:S02]  /*2480*/  UIMAD UR12, UR9, UR7, UR5 ;  /* 0x00000007090c72a4 */ /* 0x000fe4000f8e0205 */
[----:B------:R-:W-:Y:S01]  /*2490*/  UIADD3.X UR31, UPT, UPT, URZ, UR47, URZ, UP0, !UPT ;  /* 0x0000002fff1f7290 */ /* 0x000fe200087fe4ff */
[----:B------:R-:W-:Y:S01]  /*24a0*/  UMOV UR9, UR25 ;  /* 0x0000001900097c82 */ /* 0x000fe20008000000 */
[----:B------:R-:W-:Y:S07]  /*24b0*/  UISETP.NE.AND UP0, UPT, UR15, UR37, UPT ;  /* 0x000000250f00728c */ /* 0x000fee000bf05270 */
[----:B------:R2:W-:Y:S02]  /*24c0*/  UTMALDG.4D.IM2COL [UR8], [UR30], UR21 ;  /* 0x000000081e0073b4 */ /* 0x0005e40008058015 */
[----:B--2---:R-:W-:Y:S01]  /*24d0*/  UMOV UR11, UR36 ;  /* 0x00000024000b7c82 */ /* 0x004fe20008000000 */
[----:B----4-:R-:W-:Y:S05]  /*24e0*/  BRA.U UP0, `(.L_x_29) ;  /* 0xfffffffd000c7547 */ /* 0x010fea000b83ffff */
.L_x_24:
[----:B------:R-:W-:Y:S01]  /*24f0*/  SHF.L.U32 R3, R2, 0x1f, RZ ;  /* 0x0000001f02037819 */ /* 0x000fe200000006ff */
[----:B------:R-:W-:-:S03]  /*2500*/  NOP ;  /* 0x0000000000007918 */ /* 0x000fc60000000000 */
[----:B-12---:R-:W1:Y:S02]  /*2510*/  SYNCS.PHASECHK.TRANS64.TRYWAIT P0, [UR29+0x140], R3 ;  /* 0x00014003ff0075a7 */ /* 0x006e64000800111d */
[----:B-1----:R-:W-:Y:S05]  /*2520*/  @!P0 BRA `(.L_x_30) ;  /* 0x0000006400e88947 */ /* 0x002fea0003800000 */
.L_x_123:
[----:B------:R-:W2:Y:S01]  /*2530*/  LDS.128 R4, [UR29+0x180] ;  /* 0x0001801dff047984 */ /* 0x000ea20008000c00 */
[----:B------:R-:W-:Y:S02]  /*2540*/  UIADD3 UR4, UPT, UPT, UR29, 0x148, URZ ;  /* 0x000001481d047890 */ /* 0x000fe4000fffe0ff */
[----:B------:R-:W-:Y:S01]  /*2550*/  UISETP.GE.AND UP0, UPT, UR39, 0x1, UPT ;  /* 0x000000012700788c */ /* 0x000fe2000bf06270 */
[----:B------:R-:W-:Y:S01]  /*2560*/  @!PT LDS RZ, [RZ] ;  /* 0x00000000fffff984 */ /* 0x000fe20000000800 */
[----:B------:R-:W-:Y:S01]  /*2570*/  @!PT LDS RZ, [RZ] ;  /* 0x00000000fffff984 */ /* 0x000fe20000000800 */
[----:B------:R-:W-:Y:S01]  /*2580*/  @!PT LDS RZ, [RZ] ;  /* 0x00000000fffff984 */ /* 0x000fe20000000800 */
[----:B------:R-:W-:Y:S01]  /*2590*/  @!PT LDS RZ, [RZ] ;  /* 0x00000000fffff984 */ /* 0x000fe20000000800 */
[----:B------:R3:W-:Y:S06]  /*25a0*/  MEMBAR.ALL.CTA ;  /* 0x0000000000007992 */ /* 0x0007ec0000008000 */
[----:B---3--:R-:W3:Y:S01]  /*25b0*/  FENCE.VIEW.ASYNC.S ;  /* 0x00000000000073c6 */ /* 0x008ee20000000000 */
[----:B------:R-:W-:-:S09]  /*25c0*/  UPRMT UR4, URZ, 0x654, UR4 ;  /* 0x00000654ff047896 */ /* 0x000fd20008000004 */
[----:B---3--:R-:W-:Y:S01]  /*25d0*/  SYNCS.ARRIVE.TRANS64.RED.A1T0 RZ, [UR4], RZ ;  /* 0x000000ffffff79a7 */ /* 0x008fe20008100404 */
[----:B--2---:R-:W-:-:S13]  /*25e0*/  LOP3.LUT P0, RZ, R6, 0x1, RZ, 0xc0, !PT ;  /* 0x0000000106ff7812 */ /* 0x004fda000780c0ff */
[----:B------:R-:W-:Y:S01]  /*25f0*/  VOTEU.ANY UP1, P0 ;  /* 0x0000000000ff7886 */ /* 0x000fe20000020100 */
[----:B------:R-:W-:-:S13]  /*2600*/  PLOP3.LUT P0, PT, PT, PT, UP1, 0x80, 0x8 ;  /* 0x000000000008781c */ /* 0x000fda0003f0f018 */
[----:B-1----:R-:W-:Y:S02]  /*2610*/  @P0 MOV R0, R4 ;  /* 0x0000000400000202 */ /* 0x002fe40000000f00 */
[----:B------:R-:W-:Y:S02]  /*2620*/  @P0 LOP3.LUT R4, R5, 0xffff, RZ, 0xc0, !PT ;  /* 0x0000ffff05040812 */ /* 0x000fe400078ec0ff */
[----:B------:R-:W-:Y:S02]  /*2630*/  @P0 R2UR UR6, R0 ;  /* 0x00000000000602ca */ /* 0x000fe400000e0000 */
[----:B------:R-:W-:-:S11]  /*2640*/  @P0 R2UR UR5, R4 ;  /* 0x00000000040502ca */ /* 0x000fd600000e0000 */
[----:B------:R-:W-:Y:S02]  /*2650*/  @UP1 UMOV UR49, UR6 ;  /* 0x0000000600311c82 */ /* 0x000fe40008000000 */
[----:B------:R-:W-:Y:S01]  /*2660*/  @UP1 UMOV UR48, UR5 ;  /* 0x0000000500301c82 */ /* 0x000fe20008000000 */
[----:B------:R-:W-:Y:S05]  /*2670*/  BRA.U !UP0, `(.L_x_31) ;  /* 0x0000000108d47547 */ /* 0x000fea000b800000 */
[----:B------:R-:W1:Y:S01]  /*2680*/  LDCU.128 UR16, c[0x0][0xb10] ;  /* 0x00016200ff1077ac */ /* 0x000e620008000c00 */
[----:B------:R-:W2:Y:S01]  /*2690*/  LDCU UR21, c[0x0][0xb20] ;  /* 0x00016400ff1577ac */ /* 0x000ea20008000800 */
[----:B------:R-:W3:Y:S01]  /*26a0*/  LDCU UR20, c[0x0][0xb0c] ;  /* 0x00016180ff1477ac */ /* 0x000ee20008000800 */
[----:B------:R-:W4:Y:S01]  /*26b0*/  LDCU.64 UR14, c[0x0][0xb28] ;  /* 0x00016500ff0e77ac */ /* 0x000f220008000a00 */
[----:B------:R-:W-:Y:S02]  /*26c0*/  UISETP.NE.AND UP3, UPT, UR39, 0x1, UPT ;  /* 0x000000012700788c */ /* 0x000fe4000bf65270 */
[----:B-1----:R-:W-:Y:S02]  /*26d0*/  UIMAD.WIDE.U32 UR4, UR52, UR19, URZ ;  /* 0x00000013340472a5 */ /* 0x002fe4000f8e00ff */
[----:B------:R-:W-:Y:S02]  /*26e0*/  UIMAD.WIDE.U32 UR6, UR53, UR16, URZ ;  /* 0x00000010350672a5 */ /* 0x000fe4000f8e00ff */
[----:B------:R-:W-:-:S02]  /*26f0*/  UISETP.NE.AND UP0, UPT, UR18, 0x1, UPT ;  /* 0x000000011200788c */ /* 0x000fc4000bf05270 */
[----:B------:R-:W-:Y:S01]  /*2700*/  UIMAD.WIDE.U32 UR10, UR48, UR19, URZ ;  /* 0x00000013300a72a5 */ /* 0x000fe2000f8e00ff */
[----:B------:R-:W-:Y:S01]  /*2710*/  UMOV UR4, UR5 ;  /* 0x0000000500047c82 */ /* 0x000fe20008000000 */
[----:B---3--:R-:W-:Y:S02]  /*2720*/  UISETP.NE.AND UP2, UPT, UR20, 0x1, UPT ;  /* 0x000000011400788c */ /* 0x008fe4000bf45270 */
[----:B--2---:R-:W-:Y:S02]  /*2730*/  USHF.R.U32.HI UR5, URZ, UR21, UR4 ;  /* 0x00000015ff057299 */ /* 0x004fe40008011604 */
[----:B------:R-:W-:Y:S01]  /*2740*/  UIMAD.WIDE.U32 UR12, UR49, UR16, URZ ;  /* 0x00000010310c72a5 */ /* 0x000fe2000f8e00ff */
[----:B------:R-:W-:Y:S01]  /*2750*/  UMOV UR4, UR7 ;  /* 0x0000000700047c82 */ /* 0x000fe20008000000 */
[----:B------:R-:W-:Y:S02]  /*2760*/  USEL UR5, UR52, UR5, !UP0 ;  /* 0x0000000534057287 */ /* 0x000fe4000c000000 */
[----:B------:R-:W-:-:S02]  /*2770*/  USHF.R.U32.HI UR4, URZ, UR17, UR4 ;  /* 0x00000011ff047299 */ /* 0x000fc40008011604 */
[----:B----4-:R-:W-:Y:S02]  /*2780*/  UIMAD.WIDE.U32 UR8, UR5, UR14, URZ ;  /* 0x0000000e050872a5 */ /* 0x010fe4000f8e00ff */
[----:B------:R-:W-:Y:S01]  /*2790*/  USEL UR6, UR53, UR4, !UP2 ;  /* 0x0000000435067287 */ /* 0x000fe2000d000000 */
[----:B------:R-:W-:Y:S02]  /*27a0*/  UMOV UR12, UR13 ;  /* 0x0000000d000c7c82 */ /* 0x000fe40008000000 */
[----:B------:R-:W-:Y:S01]  /*27b0*/  UMOV UR4, UR11 ;  /* 0x0000000b00047c82 */ /* 0x000fe20008000000 */
[----:B------:R-:W-:Y:S01]  /*27c0*/  UIMAD.WIDE.U32 UR10, UR6, UR14, URZ ;  /* 0x0000000e060a72a5 */ /* 0x000fe2000f8e00ff */
[----:B------:R-:W-:Y:S01]  /*27d0*/  UMOV UR8, UR9 ;  /* 0x0000000900087c82 */ /* 0x000fe20008000000 */
[----:B------:R-:W-:Y:S02]  /*27e0*/  USHF.R.U32.HI UR4, URZ, UR21, UR4 ;  /* 0x00000015ff047299 */ /* 0x000fe40008011604 */
[----:B------:R-:W-:-:S03]  /*27f0*/  @UP3 USHF.R.U32.HI UR5, URZ, UR15, UR8 ;  /* 0x0000000fff053299 */ /* 0x000fc60008011608 */
[----:B------:R-:W-:Y:S01]  /*2800*/  UMOV UR10, UR11 ;  /* 0x0000000b000a7c82 */ /* 0x000fe20008000000 */
[----:B------:R-:W-:Y:S02]  /*2810*/  USHF.R.U32.HI UR17, URZ, UR17, UR12 ;  /* 0x00000011ff117299 */ /* 0x000fe4000801160c */
[----:B------:R-:W-:Y:S02]  /*2820*/  USEL UR4, UR48, UR4, !UP0 ;  /* 0x0000000430047287 */ /* 0x000fe4000c000000 */
[----:B------:R-:W-:Y:S02]  /*2830*/  @UP3 USHF.R.U32.HI UR6, URZ, UR15, UR10 ;  /* 0x0000000fff063299 */ /* 0x000fe4000801160a */
[----:B------:R-:W-:Y:S02]  /*2840*/  UIMAD UR7, UR39, UR5, URZ ;  /* 0x00000005270772a4 */ /* 0x000fe4000f8e02ff */
[----:B------:R-:W-:Y:S02]  /*2850*/  USEL UR5, UR49, UR17, !UP2 ;  /* 0x0000001131057287 */ /* 0x000fe4000d000000 */
[----:B------:R-:W-:-:S02]  /*2860*/  UIMAD UR10, UR39, UR6, URZ ;  /* 0x00000006270a72a4 */ /* 0x000fc4000f8e02ff */
[----:B------:R-:W-:Y:S02]  /*2870*/  UISETP.GE.AND UP0, UPT, UR4, UR7, UPT ;  /* 0x000000070400728c */ /* 0x000fe4000bf06270 */
[----:B------:R-:W-:Y:S02]  /*2880*/  UIMAD.WIDE.U32 UR8, UR4, UR14, URZ ;  /* 0x0000000e040872a5 */ /* 0x000fe4000f8e00ff */
[----:B------:R-:W-:Y:S02]  /*2890*/  UISETP.GE.OR UP0, UPT, UR5, UR10, UP0 ;  /* 0x0000000a0500728c */ /* 0x000fe40008706670 */
[----:B------:R-:W-:-:S03]  /*28a0*/  UIMAD.WIDE.U32 UR10, UR5, UR14, URZ ;  /* 0x0000000e050a72a5 */ /* 0x000fc6000f8e00ff */
[----:B------:R-:W-:Y:S01]  /*28b0*/  UMOV UR7, UR9 ;  /* 0x0000000900077c82 */ /* 0x000fe20008000000 */
[----:B------:R-:W-:Y:S02]  /*28c0*/  UIADD3 UR9, UPT, UPT, -UR4, URZ, URZ ;  /* 0x000000ff04097290 */ /* 0x000fe4000fffe1ff */
[----:B------:R-:W-:Y:S02]  /*28d0*/  USHF.R.U32.HI UR7, URZ, UR15, UR7 ;  /* 0x0000000fff077299 */ /* 0x000fe40008011607 */
[----:B------:R-:W-:Y:S02]  /*28e0*/  UIMAD UR10, UR18, UR9, UR48 ;  /* 0x00000009120a72a4 */ /* 0x000fe4000f8e0230 */
[----:B------:R-:W-:Y:S01]  /*28f0*/  USEL UR7, UR4, UR7, !UP3 ;  /* 0x0000000704077287 */ /* 0x000fe2000d800000 */
[----:B------:R-:W-:Y:S01]  /*2900*/  @!UP0 UMOV UR8, UR11 ;  /* 0x0000000b00088c82 */ /* 0x000fe20008000000 */
[----:B------:R-:W-:Y:S02]  /*2910*/  UIADD3 UR11, UPT, UPT, -UR5, URZ, URZ ;  /* 0x000000ff050b7290 */ /* 0x000fe4000fffe1ff */
[----:B------:R-:W-:-:S02]  /*2920*/  @!UP0 USHF.R.U32.HI UR8, URZ, UR15, UR8 ;  /* 0x0000000fff088299 */ /* 0x000fc40008011608 */
[----:B------:R-:W-:Y:S02]  /*2930*/  UIADD3 UR9, UPT, UPT, -UR7, URZ, URZ ;  /* 0x000000ff07097290 */ /* 0x000fe4000fffe1ff */
[----:B------:R-:W-:Y:S02]  /*2940*/  @!UP0 USEL UR8, UR5, UR8, !UP3 ;  /* 0x0000000805088287 */ /* 0x000fe4000d800000 */
[----:B------:R-:W-:Y:S02]  /*2950*/  UIMAD UR9, UR39, UR9, UR4 ;  /* 0x00000009270972a4 */ /* 0x000fe4000f8e0204 */
[----:B------:R-:W-:Y:S02]  /*2960*/  @!UP0 UIADD3 UR7, UPT, UPT, UR7, -UR8, URZ ;  /* 0x8000000807078290 */ /* 0x000fe4000fffe0ff */
[----:B------:R-:W-:Y:S02]  /*2970*/  @!UP0 UIMAD UR8, UR9, UR6, UR8 ;  /* 0x00000006090882a4 */ /* 0x000fe4000f8e0208 */
[----:B------:R-:W-:-:S02]  /*2980*/  @!UP0 UIMAD UR4, UR39, UR7, UR5 ;  /* 0x00000007270482a4 */ /* 0x000fc4000f8e0205 */
[----:B------:R-:W-:Y:S02]  /*2990*/  UIMAD UR6, UR20, UR11, UR49 ;  /* 0x0000000b140672a4 */ /* 0x000fe4000f8e0231 */
[----:B------:R-:W-:Y:S01]  /*29a0*/  UIMAD UR48, UR4, UR18, UR10 ;  /* 0x00000012043072a4 */ /* 0x000fe2000f8e020a */
[----:B------:R-:W-:Y:S02]  /*29b0*/  @!UP0 UMOV UR5, UR8 ;  /* 0x0000000800058c82 */ /* 0x000fe40008000000 */
[----:B------:R-:W-:-:S12]  /*29c0*/  UIMAD UR49, UR5, UR20, UR6 ;  /* 0x00000014053172a4 */ /* 0x000fd8000f8e0206 */
.L_x_31:
        /* <DEDUP_REMOVED lines=20> */
.L_x_32:
[----:B------:R-:W-:Y:S02]  /*2b10*/  R2UR UR5, R89 ;  /* 0x00000000590572ca */ /* 0x000fe400000e0000 */
[----:B------:R-:W-:Y:S02]  /*2b20*/  R2UR UR4, R88 ;  /* 0x00000000580472ca */ /* 0x000fe400000e0000 */
[----:B------:R-:W-:Y:S02]  /*2b30*/  PLOP3.LUT P1, PT, PT, PT, PT, 0x80, 0x8 ;  /* 0x000000000008781c */ /* 0x000fe40003f2f070 */
[----:B------:R-:W-:-:S07]  /*2b40*/  LOP3.LUT R2, R2, 0x1, RZ, 0x3c, !PT ;  /* 0x0000000102027812 */ /* 0x000fce00078e3cff */
[----:B------:R-:W-:Y:S02]  /*2b50*/  UIADD3 UR27, UPT, UPT, UR49, UR5, URZ ;  /* 0x00000005311b7290 */ /* 0x000fe4000fffe0ff */
[----:B------:R-:W-:Y:S01]  /*2b60*/  UIADD3 UR23, UPT, UPT, UR48, UR4, URZ ;  /* 0x0000000430177290 */ /* 0x000fe2000fffe0ff */
[----:B------:R-:W-:Y:S11]  /*2b70*/  BRA.U UP1, `(.L_x_33) ;  /* 0xffffffe901a87547 */ /* 0x000ff6000b83ffff */
[----:B------:R-:W-:Y:S01]  /*2b80*/  UIADD3 UR29, UPT, UPT, UR29, 0x80, URZ ;  /* 0x000000801d1d7890 */ /* 0x000fe2000fffe0ff */
[----:B------:R-:W-:-:S03]  /*2b90*/  MOV R3, UR28 ;  /* 0x0000001c00037c02 */ /* 0x000fc60008000f00 */
[----:B------:R-:W-:Y:S01]  /*2ba0*/  ULEA UR4, UR36, UR29, 0x3 ;  /* 0x0000001d24047291 */ /* 0x000fe2000f8e18ff */
[----:B------:R-:W-:-:S08]  /*2bb0*/  SHF.L.U32 R3, R3, 0x1f, RZ ;  /* 0x0000001f03037819 */ /* 0x000fd000000006ff */
[----:B------:R-:W1:Y:S02]  /*2bc0*/  SYNCS.PHASECHK.TRANS64.TRYWAIT P0, [UR4], R3 ;  /* 0x00000003ff0075a7 */ /* 0x000e640008001104 */
[----:B-1----:R-:W-:Y:S05]  /*2bd0*/  @!P0 BRA `(.L_x_34) ;  /* 0x0000006000548947 */ /* 0x002fea0003800000 */
.L_x_125:
[----:B------:R-:W-:-:S04]  /*2be0*/  UIADD3 UR4, UPT, UPT, UR36, 0x1, URZ ;  /* 0x0000000124047890 */ /* 0x000fc8000fffe0ff */
[----:B------:R-:W-:-:S04]  /*2bf0*/  UISETP.NE.AND UP0, UPT, UR4, 0x10, UPT ;  /* 0x000000100400788c */ /* 0x000fc8000bf05270 */
[----:B------:R-:W-:Y:S02]  /*2c00*/  USEL UR5, URZ, 0x1, UP0 ;  /* 0x00000001ff057887 */ /* 0x000fe40008000000 */
[----:B------:R-:W-:Y:S02]  /*2c10*/  USEL UR4, UR4, URZ, UP0 ;  /* 0x000000ff04047287 */ /* 0x000fe40008000000 */
[----:B------:R-:W-:Y:S02]  /*2c20*/  ULOP3.LUT UR6, UR28, UR5, URZ, 0x3c, !UPT ;  /* 0x000000051c067292 */ /* 0x000fe4000f8e3cff */
[----:B------:R-:W-:-:S04]  /*2c30*/  ULEA UR5, UR4, UR29, 0x3 ;  /* 0x0000001d04057291 */ /* 0x000fc8000f8e18ff */
[----:B-1----:R-:W-:-:S04]  /*2c40*/  MOV R3, UR6 ;  /* 0x0000000600037c02 */ /* 0x002fc80008000f00 */
[----:B------:R-:W-:-:S04]  /*2c50*/  SHF.L.U32 R3, R3, 0x1f, RZ ;  /* 0x0000001f03037819 */ /* 0x000fc800000006ff */
[----:B------:R-:W1:Y:S02]  /*2c60*/  SYNCS.PHASECHK.TRANS64.TRYWAIT P0, [UR5], R3 ;  /* 0x00000003ff0075a7 */ /* 0x000e640008001105 */
[----:B-1----:R-:W-:Y:S05]  /*2c70*/  @!P0 BRA `(.L_x_35) ;  /* 0x0000006000448947 */ /* 0x002fea0003800000 */
.L_x_127:
        /* <DEDUP_REMOVED lines=10> */
.L_x_129:
        /* <DEDUP_REMOVED lines=10> */
.L_x_131:
        /* <DEDUP_REMOVED lines=10> */
.L_x_133:
        /* <DEDUP_REMOVED lines=10> */
.L_x_135:
        /* <DEDUP_REMOVED lines=10> */
.L_x_137:
        /* <DEDUP_REMOVED lines=10> */
.L_x_139:
        /* <DEDUP_REMOVED lines=10> */
.L_x_141:
        /* <DEDUP_REMOVED lines=10> */
.L_x_143:
        /* <DEDUP_REMOVED lines=10> */
.L_x_145:
        /* <DEDUP_REMOVED lines=10> */
.L_x_147:
        /* <DEDUP_REMOVED lines=10> */
.L_x_149:
        /* <DEDUP_REMOVED lines=10> */
.L_x_151:
        /* <DEDUP_REMOVED lines=10> */
.L_x_153:
[----:B------:R-:W-:-:S04]  /*34a0*/  UIADD3 UR4, UPT, UPT, UR4, 0x1, URZ ;  /* 0x0000000104047890 */ /* 0x000fc8000fffe0ff */
[----:B------:R-:W-:-:S04]  /*34b0*/  UISETP.NE.AND UP0, UPT, UR4, 0x10, UPT ;  /* 0x000000100400788c */ /* 0x000fc8000bf05270 */
[----:B------:R-:W-:Y:S02]  /*34c0*/  USEL UR5, URZ, 0x1, UP0 ;  /* 0x00000001ff057887 */ /* 0x000fe40008000000 */
[----:B------:R-:W-:Y:S02]  /*34d0*/  USEL UR4, UR4, URZ, UP0 ;  /* 0x000000ff04047287 */ /* 0x000fe40008000000 */
[----:B------:R-:W-:Y:S02]  /*34e0*/  ULOP3.LUT UR5, UR6, UR5, URZ, 0x3c, !UPT ;  /* 0x0000000506057292 */ /* 0x000fe4000f8e3cff */
[----:B------:R-:W-:-:S04]  /*34f0*/  ULEA UR4, UR4, UR29, 0x3 ;  /* 0x0000001d04047291 */ /* 0x000fc8000f8e18ff */
[----:B------:R-:W-:Y:S02]  /*3500*/  IMAD.U32 R2, RZ, RZ, UR5 ;  /* 0x00000005ff027e24 */ /* 0x000fe4000f8e00ff */
[----:B-1----:R-:W-:-:S03]  /*3510*/  MOV R0, UR4 ;  /* 0x0000000400007c02 */ /* 0x002fc60008000f00 */
[----:B------:R-:W-:-:S07]  /*3520*/  SHF.L.U32 R3, R2, 0x1f, RZ ;  /* 0x0000001f02037819 */ /* 0x000fce00000006ff */
.L_x_49:
[----:B-1----:R1:W2:Y:S02]  /*3530*/  SYNCS.PHASECHK.TRANS64.TRYWAIT P0, [R0+URZ], R3 ;  /* 0x00000003000075a7 */ /* 0x0022a400080011ff */
[----:B--2---:R-:W-:Y:S05]  /*3540*/  @!P0 NANOSLEEP.SYNCS 0x989680 ;  /* 0x009896800000895d */ /* 0x004fea0003900000 */
[----:B------:R-:W2:Y:S02]  /*3550*/  @!P0 SYNCS.PHASECHK.TRANS64 P0, [R0+URZ], R3 ;  /* 0x00000003000085a7 */ /* 0x000ea400080010ff */
[----:B--2---:R-:W-:Y:S05]  /*3560*/  @P0 EXIT ;  /* 0x000000000000094d */ /* 0x004fea0003800000 */
[----:B------:R-:W-:Y:S05]  /*3570*/  BRA `(.L_x_49) ;  /* 0xfffffffc00ec7947 */ /* 0x000fea000383ffff */
.L_x_17:
[----:B------:R-:W2:Y:S02]  /*3580*/  S2UR UR4, SR_CgaCtaId ;  /* 0x00000000000479c3 */ /* 0x000ea40000008800 */
[----:B--2---:R-:W-:-:S04]  /*3590*/  UISETP.NE.AND UP0, UPT, UR4, URZ, UPT ;  /* 0x000000ff0400728c */ /* 0x004fc8000bf05270 */
[----:B------:R-:W-:-:S09]  /*35a0*/  UISETP.NE.OR UP0, UPT, UR15, 0x1, UP0 ;  /* 0x000000010f00788c */ /* 0x000fd20008705670 */
[----:B------:R-:W-:Y:S05]  /*35b0*/  BRA.U UP0, `(.L_x_50) ;  /* 0x0000000100b47547 */ /* 0x000fea000b800000 */
[----:B------:R-:W2:Y:S01]  /*35c0*/  S2UR UR5, SR_CgaCtaId ;  /* 0x00000000000579c3 */ /* 0x000ea20000008800 */
[----:B------:R-:W-:Y:S01]  /*35d0*/  UMOV UR4, 0x400 ;  /* 0x0000040000047882 */ /* 0x000fe20000000000 */
[----:B------:R-:W-:Y:S01]  /*35e0*/  HFMA2 R3, -RZ, RZ, 0, 5.9604644775390625e-08 ;  /* 0x00000001ff037431 */ /* 0x000fe200000001ff */
[----:B------:R-:W-:Y:S01]  /*35f0*/  ISETP.NE.AND P0, PT, R0, RZ, PT ;  /* 0x000000ff0000720c */ /* 0x000fe20003f05270 */
[----:B------:R-:W-:Y:S01]  /*3600*/  IMAD.MOV.U32 R8, RZ, RZ, RZ ;  /* 0x000000ffff087224 */ /* 0x000fe200078e00ff */
[----:B--2---:R-:W-:-:S04]  /*3610*/  ULEA UR4, UR5, UR4, 0x18 ;  /* 0x0000000405047291 */ /* 0x004fc8000f8ec0ff */
[----:B------:R-:W-:Y:S02]  /*3620*/  UIADD3 UR5, UPT, UPT, UR4, 0x148, URZ ;  /* 0x0000014804057890 */ /* 0x000fe4000fffe0ff */
[----:B------:R-:W-:Y:S02]  /*3630*/  UIADD3 UR8, UPT, UPT, UR4, 0x140, URZ ;  /* 0x0000014004087890 */ /* 0x000fe4000fffe0ff */
[----:B------:R-:W-:-:S12]  /*3640*/  UPRMT UR5, URZ, 0x654, UR5 ;  /* 0x00000654ff057896 */ /* 0x000fd80008000005 */
.L_x_53:
[----:B------:R-:W-:Y:S01]  /*3650*/  SHF.L.U32 R7, R3, 0x1f, RZ ;  /* 0x0000001f03077819 */ /* 0x000fe200000006ff */
[----:B------:R-:W-:Y:S02]  /*3660*/  IMAD.U32 R9, RZ, RZ, UR8 ;  /* 0x00000008ff097e24 */ /* 0x000fe4000f8e00ff */
[----:B------:R-:W-:Y:S01]  /*3670*/  @!P0 IMAD.MOV.U32 R5, RZ, RZ, 0x10 ;  /* 0x00000010ff058424 */ /* 0x000fe200078e00ff */
[----:B------:R-:W2:Y:S02]  /*3680*/  SYNCS.PHASECHK.TRANS64.TRYWAIT P1, [UR4+0x148], R7 ;  /* 0x00014807ff0075a7 */ /* 0x000ea40008021104 */
[----:B------:R-:W-:-:S04]  /*3690*/  PRMT R9, R0, 0x654, R9 ;  /* 0x0000065400097816 */ /* 0x000fc80000000009 */
[----:B------:R-:W-:Y:S01]  /*36a0*/  SEL R2, R9, R2, !P0 ;  /* 0x0000000209027207 */ /* 0x000fe20004000000 */
[----:B--2---:R-:W-:Y:S06]  /*36b0*/  @!P1 BRA `(.L_x_51) ;  /* 0x0000005c00049947 */ /* 0x004fec0003800000 */
.L_x_155:
[----:B------:R-:W-:Y:S01]  /*36c0*/  UIADD3 UR6, UPT, UPT, UR4, 0x180, URZ ;  /* 0x0000018004067890 */ /* 0x000fe2000fffe0ff */
[----:B------:R3:W-:Y:S01]  /*36d0*/  @!P0 SYNCS.ARRIVE.TRANS64.RED RZ, [R2+URZ], R5 ;  /* 0x0000000502ff89a7 */ /* 0x0007e200080004ff */
[----:B------:R-:W-:Y:S01]  /*36e0*/  UIADD3 UR7, UPT, UPT, UR4, 0x140, URZ ;  /* 0x0000014004077890 */ /* 0x000fe2000fffe0ff */
[----:B------:R-:W-:-:S08]  /*36f0*/  LOP3.LUT R3, R3, 0x1, RZ, 0x3c, !PT ;  /* 0x0000000103037812 */ /* 0x000fd000078e3cff */
[----:B------:R-:W-:Y:S06]  /*3700*/  UGETNEXTWORKID.BROADCAST [UR6], [UR7] ;  /* 0x00000000060073ca */ /* 0x000fec0008000100 */
[----:B---3--:R-:W-:-:S04]  /*3710*/  SHF.L.U32 R5, R8, 0x1f, RZ ;  /* 0x0000001f08057819 */ /* 0x008fc800000006ff */
[----:B------:R-:W3:Y:S02]  /*3720*/  SYNCS.PHASECHK.TRANS64.TRYWAIT P1, [UR4+0x140], R5 ;  /* 0x00014005ff0075a7 */ /* 0x000ee40008021104 */
[----:B---3--:R-:W-:Y:S05]  /*3730*/  @!P1 BRA `(.L_x_52) ;  /* 0x0000005800fc9947 */ /* 0x008fea0003800000 */
.L_x_157:
[----:B--2---:R-:W2:Y:S01]  /*3740*/  LDS.128 R4, [UR4+0x180] ;  /* 0x00018004ff047984 */ /* 0x004ea20008000c00 */
[----:B------:R-:W-:Y:S01]  /*3750*/  LOP3.LUT R8, R8, 0x1, RZ, 0x3c, !PT ;  /* 0x0000000108087812 */ /* 0x000fe200078e3cff */
[----:B------:R-:W-:Y:S01]  /*3760*/  @!PT LDS RZ, [RZ] ;  /* 0x00000000fffff984 */ /* 0x000fe20000000800 */
[----:B------:R-:W-:Y:S01]  /*3770*/  @!PT LDS RZ, [RZ] ;  /* 0x00000000fffff984 */ /* 0x000fe20000000800 */
[----:B------:R-:W-:Y:S01]  /*3780*/  @!PT LDS RZ, [RZ] ;  /* 0x00000000fffff984 */ /* 0x000fe20000000800 */
[----:B------:R-:W-:Y:S01]  /*3790*/  @!PT LDS RZ, [RZ] ;  /* 0x00000000fffff984 */ /* 0x000fe20000000800 */
[----:B------:R3:W-:Y:S06]  /*37a0*/  MEMBAR.ALL.CTA ;  /* 0x0000000000007992 */ /* 0x0007ec0000008000 */
[----:B---3--:R-:W3:Y:S02]  /*37b0*/  FENCE.VIEW.ASYNC.S ;  /* 0x00000000000073c6 */ /* 0x008ee40000000000 */
[----:B---3--:R-:W-:Y:S01]  /*37c0*/  SYNCS.ARRIVE.TRANS64.RED.A1T0 RZ, [UR5], RZ ;  /* 0x000000ffffff79a7 */ /* 0x008fe20008100405 */
[----:B--2---:R-:W-:-:S13]  /*37d0*/  LOP3.LUT P1, RZ, R6, 0x1, RZ, 0xc0, !PT ;  /* 0x0000000106ff7812 */ /* 0x004fda000782c0ff */
[----:B------:R-:W-:Y:S05]  /*37e0*/  @P1 BRA `(.L_x_53) ;  /* 0xfffffffc00981947 */ /* 0x000fea000383ffff */
[----:B------:R-:W-:-:S04]  /*37f0*/  SHF.L.U32 R0, R3, 0x1f, RZ ;  /* 0x0000001f03007819 */ /* 0x000fc800000006ff */
[----:B------:R-:W2:Y:S02]  /*3800*/  SYNCS.PHASECHK.TRANS64 P0, [UR4+0x148], R0 ;  /* 0x00014800ff0075a7 */ /* 0x000ea40008001004 */
[----:B-12---:R-:W-:Y:S05]  /*3810*/  @P0 EXIT ;  /* 0x000000000000094d */ /* 0x006fea0003800000 */
[----:B------:R-:W-:-:S07]  /*3820*/  MOV R0, UR4 ;  /* 0x0000000400007c02 */ /* 0x000fce0008000f00 */
.L_x_54:
[----:B-1----:R-:W-:-:S04]  /*3830*/  SHF.L.U32 R5, R3, 0x1f, RZ ;  /* 0x0000001f03057819 */ /* 0x002fc800000006ff */
[----:B------:R1:W2:Y:S03]  /*3840*/  SYNCS.PHASECHK.TRANS64.TRYWAIT P0, [R0+URZ+0x148], R5 ;  /* 0x00014805000075a7 */ /* 0x0002a600080011ff */
[----:B--2---:R-:W-:Y:S05]  /*3850*/  @!P0 NANOSLEEP.SYNCS 0x989680 ;  /* 0x009896800000895d */ /* 0x004fea0003900000 */
[----:B------:R-:W2:Y:S02]  /*3860*/  @!P0 SYNCS.PHASECHK.TRANS64 P0, [R0+URZ+0x148], R5 ;  /* 0x00014805000085a7 */ /* 0x000ea400080010ff */
[----:B--2---:R-:W-:Y:S05]  /*3870*/  @P0 EXIT ;  /* 0x000000000000094d */ /* 0x004fea0003800000 */
[----:B------:R-:W-:Y:S05]  /*3880*/  BRA `(.L_x_54) ;  /* 0xfffffffc00e87947 */ /* 0x000fea000383ffff */
.L_x_50:
[----:B------:R-:W-:-:S09]  /*3890*/  UISETP.NE.AND UP0, UPT, UR15, URZ, UPT ;  /* 0x000000ff0f00728c */ /* 0x000fd2000bf05270 */
[----:B------:R-:W-:Y:S05]  /*38a0*/  BRA.U UP0, `(.L_x_55) ;  /* 0x0000000d00407547 */ /* 0x000fea000b800000 */
[----:B------:R-:W2:Y:S01]  /*38b0*/  S2UR UR7, SR_CgaCtaId ;  /* 0x00000000000779c3 */ /* 0x000ea20000008800 */
[----:B------:R-:W-:Y:S01]  /*38c0*/  UMOV UR4, 0x40 ;  /* 0x0000004000047882 */ /* 0x000fe20000000000 */
[----:B------:R-:W-:Y:S01]  /*38d0*/  NOP ;  /* 0x0000000000007918 */ /* 0x000fe20000000000 */
[----:B------:R-:W-:Y:S01]  /*38e0*/  UMOV UR6, 0x400 ;  /* 0x0000040000067882 */ /* 0x000fe20000000000 */
[----:B--2---:R-:W-:Y:S02]  /*38f0*/  ULEA UR5, UR7, UR4, 0x18 ;  /* 0x0000000407057291 */ /* 0x004fe4000f8ec0ff */
[----:B------:R-:W-:-:S07]  /*3900*/  ULEA UR6, UR7, UR6, 0x18 ;  /* 0x0000000607067291 */ /* 0x000fce000f8ec0ff */
[----:B------:R-:W2:Y:S02]  /*3910*/  LDS.U8 R0, [UR5+0x1c] ;  /* 0x00001c05ff007984 */ /* 0x000ea40008000000 */
[----:B--2---:R-:W-:-:S13]  /*3920*/  ISETP.NE.AND P0, PT, R0, RZ, PT ;  /* 0x000000ff0000720c */ /* 0x004fda0003f05270 */
[----:B------:R-:W-:Y:S05]  /*3930*/  @P0 BRA `(.L_x_56) ;  /* 0x0000000000580947 */ /* 0x000fea0003800000 */
[----:B------:R-:W-:-:S13]  /*3940*/  ELECT P0, URZ, PT ;  /* 0x0000000000ff782f */ /* 0x000fda0003800000 */
[----:B------:R-:W-:Y:S05]  /*3950*/  @!P0 BRA `(.L_x_57) ;  /* 0x0000000000608947 */ /* 0x000fea0003800000 */
[----:B------:R-:W-:Y:S01]  /*3960*/  UMOV UR4, 0x10 ;  /* 0x0000001000047882 */ /* 0x000fe20000000000 */
[----:B------:R-:W-:Y:S01]  /*3970*/  HFMA2 R0, -RZ, RZ, 0, 5.9604644775390625e-08 ;  /* 0x00000001ff007431 */ /* 0x000fe200000001ff */
[----:B------:R-:W-:-:S03]  /*3980*/  MOV R2, 0xffff ;  /* 0x0000ffff00027802 */ /* 0x000fc60000000f00 */
[----:B------:R-:W-:Y:S04]  /*3990*/  DEPBAR.LE SB2, 0x36 ;  /* 0x0000ad800000791a */ /* 0x000fe80000000000 */
[----:B------:R-:W2:Y:S02]  /*39a0*/  UTCATOMSWS.FIND_AND_SET.ALIGN UP0, UR4, UR4 ;  /* 0x00000004000475e3 */ /* 0x000ea40008000800 */
[----:B--2---:R-:W-:Y:S01]  /*39b0*/  MOV R3, UR4 ;  /* 0x0000000400037c02 */ /* 0x004fe20008000f00 */
[----:B------:R-:W-:Y:S06]  /*39c0*/  BRA.U UP0, `(.L_x_58) ;  /* 0x0000000100187547 */ /* 0x000fec000b800000 */
.L_x_59:
[----:B------:R-:W-:Y:S05]  /*39d0*/  NANOSLEEP 0x64 ;  /* 0x000000640000795d */ /* 0x000fea0003800000 */
[----:B------:R-:W-:-:S05]  /*39e0*/  UMOV UR4, 0x10 ;  /* 0x0000001000047882 */ /* 0x000fca0000000000 */
[----:B------:R-:W-:Y:S04]  /*39f0*/  DEPBAR.LE SB2, 0x36 ;  /* 0x0000ad800000791a */ /* 0x000fe80000000000 */
[----:B------:R-:W2:Y:S02]  /*3a00*/  UTCATOMSWS.FIND_AND_SET.ALIGN UP0, UR4, UR4 ;  /* 0x00000004000475e3 */ /* 0x000ea40008000800 */
[----:B--2---:R-:W-:Y:S01]  /*3a10*/  MOV R3, UR4 ;  /* 0x0000000400037c02 */ /* 0x004fe20008000f00 */
[----:B------:R-:W-:Y:S05]  /*3a20*/  BRA.U !UP0, `(.L_x_59) ;  /* 0xfffffffd08e87547 */ /* 0x000fea000b83ffff */
.L_x_58:
[-C--:B------:R-:W-:Y:S02]  /*3a30*/  SHF.L.U32 R2, R2, R3.reuse, RZ ;  /* 0x0000000302027219 */ /* 0x080fe400000006ff */
[----:B------:R-:W-:Y:S01]  /*3a40*/  SHF.L.U32 R0, R0, R3, RZ ;  /* 0x0000000300007219 */ /* 0x000fe200000006ff */
[----:B------:R-:W-:Y:S02]  /*3a50*/  IMAD.SHL.U32 R3, R3, 0x20, RZ ;  /* 0x0000002003037824 */ /* 0x000fe400078e00ff */
[----:B------:R2:W-:Y:S04]  /*3a60*/  ATOMS.OR RZ, [UR5+0x14], R2 ;  /* 0x00001402ffff798c */ /* 0x0005e8000b000005 */
[----:B------:R2:W-:Y:S04]  /*3a70*/  ATOMS.OR RZ, [UR5+0x18], R0 ;  /* 0x00001800ffff798c */ /* 0x0005e8000b000005 */
[----:B------:R2:W-:Y:S01]  /*3a80*/  STS [UR6+0x190], R3 ;  /* 0x00019003ff007988 */ /* 0x0005e20008000806 */
[----:B------:R-:W-:Y:S05]  /*3a90*/  BRA `(.L_x_57) ;  /* 0x0000000000107947 */ /* 0x000fea0003800000 */
.L_x_56:
[----:B------:R-:W-:Y:S02]  /*3aa0*/  MOV R0, 0xffffffff ;  /* 0xffffffff00007802 */ /* 0x000fe40000000f00 */
[----:B------:R-:W-:-:S03]  /*3ab0*/  MOV R2, 0x3ae0 ;  /* 0x00003ae000027802 */ /* 0x000fc60000000f00 */
[----:B------:R2:W-:Y:S04]  /*3ac0*/  STS [UR6+0x190], R0 ;  /* 0x00019000ff007988 */ /* 0x0005e80008000806 */
[----:B-12--5:R-:W-:Y:S05]  /*3ad0*/  CALL.REL.NOINC `($__internal_1_$__cuda_sm10x_tcgen05_guardrail_trap_phase_invalid_during_alloc) ;  /* 0x0000005c00907944 */ /* 0x026fea0003c00000 */
.L_x_57:
[----:B------:R-:W-:Y:S05]  /*3ae0*/  WARPSYNC.ALL ;  /* 0x0000000000007948 */ /* 0x000fea0003800000 */
[----:B------:R-:W3:Y:S01]  /*3af0*/  S2UR UR4, SR_CgaCtaId ;  /* 0x00000000000479c3 */ /* 0x000ee20000008800 */
[----:B------:R-:W-:Y:S01]  /*3b00*/  UMOV UR19, 0x400 ;  /* 0x0000040000137882 */ /* 0x000fe20000000000 */
[----:B------:R-:W-:-:S06]  /*3b10*/  NOP ;  /* 0x0000000000007918 */ /* 0x000fcc0000000000 */
[----:B------:R-:W-:Y:S06]  /*3b20*/  BAR.ARV 0x6, 0xa0 ;  /* 0x0182800000007b1d */ /* 0x000fec0000002000 */
[----:B------:R-:W4:Y:S01]  /*3b30*/  LDCU UR5, c[0x0][0x390] ;  /* 0x00007200ff0577ac */ /* 0x000f220008000800 */
[----:B------:R-:W-:Y:S01]  /*3b40*/  IMAD.MOV.U32 R10, RZ, RZ, 0x1 ;  /* 0x00000001ff0a7424 */ /* 0x000fe200078e00ff */
[----:B------:R-:W-:Y:S01]  /*3b50*/  CS2R R8, SRZ ;  /* 0x0000000000087805 */ /* 0x000fe2000001ff00 */
[----:B------:R-:W1:Y:S01]  /*3b60*/  LDCU UR6, c[0x0][0x390] ;  /* 0x00007200ff0677ac */ /* 0x000e620008000800 */
[----:B------:R-:W-:Y:S01]  /*3b70*/  UMOV UR22, URZ ;  /* 0x000000ff00167c82 */ /* 0x000fe20008000000 */
[----:B------:R-:W-:Y:S01]  /*3b80*/  UMOV UR16, URZ ;  /* 0x000000ff00107c82 */ /* 0x000fe20008000000 */
[----:B---3--:R-:W-:Y:S01]  /*3b90*/  ULEA UR19, UR4, UR19, 0x18 ;  /* 0x0000001304137291 */ /* 0x008fe2000f8ec0ff */
[----:B------:R-:W-:Y:S01]  /*3ba0*/  UMOV UR26, 0x0 ;  /* 0x00000000001a7882 */ /* 0x000fe20000000000 */
[----:B------:R-:W-:-:S02]  /*3bb0*/  UMOV UR27, 0x8118490 ;  /* 0x08118490001b7882 */ /* 0x000fc40000000000 */
[----:B------:R-:W-:Y:S02]  /*3bc0*/  UIADD3 UR20, UPT, UPT, UR19, 0x6400, URZ ;  /* 0x0000640013147890 */ /* 0x000fe4000fffe0ff */
[----:B------:R-:W-:Y:S02]  /*3bd0*/  UIADD3 UR21, UPT, UPT, UR19, 0x26400, URZ ;  /* 0x0002640013157890 */ /* 0x000fe4000fffe0ff */
[----:B----4-:R-:W-:Y:S01]  /*3be0*/  UIADD3 UR5, UPT, UPT, UR5, 0x1f, URZ ;  /* 0x0000001f05057890 */ /* 0x010fe2000fffe0ff */
[----:B------:R-:W2:Y:S01]  /*3bf0*/  LDS R11, [UR19+0x190] ;  /* 0x00019013ff0b7984 */ /* 0x000ea20008000800 */
[----:B------:R-:W-:Y:S02]  /*3c00*/  USHF.R.U32.HI UR20, URZ, 0x4, UR20 ;  /* 0x00000004ff147899 */ /* 0x000fe40008011614 */
[----:B------:R-:W-:Y:S02]  /*3c10*/  USHF.R.S32.HI UR4, URZ, 0x1f, UR5 ;  /* 0x0000001fff047899 */ /* 0x000fe40008011405 */
[----:B------:R-:W-:-:S02]  /*3c20*/  UIADD3 UR29, UPT, UPT, UR19, 0x148, URZ ;  /* 0x00000148131d7890 */ /* 0x000fc4000fffe0ff */
[----:B------:R-:W-:Y:S02]  /*3c30*/  ULEA.HI UR4, UR4, UR5, URZ, 0x5 ;  /* 0x0000000504047291 */ /* 0x000fe4000f8f28ff */
[----:B------:R-:W-:Y:S02]  /*3c40*/  USHF.R.U32.HI UR21, URZ, 0x4, UR21 ;  /* 0x00000004ff157899 */ /* 0x000fe40008011615 */
[----:B------:R-:W-:Y:S02]  /*3c50*/  USHF.R.S32.HI UR28, URZ, 0x5, UR4 ;  /* 0x00000005ff1c7899 */ /* 0x000fe40008011404 */
[----:B------:R-:W-:Y:S02]  /*3c60*/  ULOP3.LUT UR20, UR20, 0x3fff, URZ, 0xc0, !UPT ;  /* 0x00003fff14147892 */ /* 0x000fe4000f8ec0ff */
[----:B------:R-:W-:Y:S02]  /*3c70*/  UISETP.LT.AND UP0, UPT, UR28, 0x1, UPT ;  /* 0x000000011c00788c */ /* 0x000fe4000bf01270 */
[----:B------:R-:W-:-:S02]  /*3c80*/  UPRMT UR29, URZ, 0x654, UR29 ;  /* 0x00000654ff1d7896 */ /* 0x000fc4000800001d */
[----:B------:R-:W-:Y:S02]  /*3c90*/  USEL UR30, UR28, 0x1, !UP0 ;  /* 0x000000011c1e7887 */ /* 0x000fe4000c000000 */
[----:B------:R-:W-:Y:S02]  /*3ca0*/  ULOP3.LUT UR21, UR21, 0x3fff, URZ, 0xc0, !UPT ;  /* 0x00003fff15157892 */ /* 0x000fe4000f8ec0ff */
[----:B------:R-:W-:Y:S02]  /*3cb0*/  ULOP3.LUT UR20, UR20, 0x1000000, URZ, 0xfc, !UPT ;  /* 0x0100000014147892 */ /* 0x000fe4000f8efcff */
[----:B------:R-:W-:Y:S02]  /*3cc0*/  UIADD3 UR30, UPT, UPT, -UR30, URZ, URZ ;  /* 0x000000ff1e1e7290 */ /* 0x000fe4000fffe1ff */
[----:B-1----:R-:W-:Y:S01]  /*3cd0*/  UISETP.GE.AND UP4, UPT, UR6, 0x1, UPT ;  /* 0x000000010600788c */ /* 0x002fe2000bf86270 */
[----:B------:R-:W-:Y:S01]  /*3ce0*/  UMOV UR24, 0x0 ;  /* 0x0000000000187882 */ /* 0x000fe20000000000 */
[----:B------:R-:W-:Y:S01]  /*3cf0*/  UMOV UR25, 0x8118490 ;  /* 0x0811849000197882 */ /* 0x000fe20000000000 */
[C---:B--2---:R-:W-:Y:S01]  /*3d00*/  VIADD R3, R11.reuse, 0x40 ;  /* 0x000000400b037836 */ /* 0x044fe20000000000 */
[----:B------:R-:W-:-:S04]  /*3d10*/  LOP3.LUT R2, R11, 0xffff, RZ, 0xc0, !PT ;  /* 0x0000ffff0b027812 */ /* 0x000fc800078ec0ff */
[----:B------:R-:W-:-:S05]  /*3d20*/  LOP3.LUT R3, R3, 0xffff, RZ, 0xc0, !PT ;  /* 0x0000ffff03037812 */ /* 0x000fca00078ec0ff */
[----:B------:R1:W-:Y:S02]  /*3d30*/  STL.64 [R1], R2 ;  /* 0x0000000201007387 */ /* 0x0003e40000100a00 */
.L_x_66:
[----:B-1----:R-:W-:-:S04]  /*3d40*/  SHF.L.U32 R3, R9, 0x1f, RZ ;  /* 0x0000001f09037819 */ /* 0x002fc800000006ff */
[----:B------:R-:W1:Y:S02]  /*3d50*/  SYNCS.PHASECHK.TRANS64.TRYWAIT P0, [UR19+0x140], R3 ;  /* 0x00014003ff0075a7 */ /* 0x000e640008001113 */
[----:B-12-4-:R-:W-:Y:S05]  /*3d60*/  @!P0 BRA `(.L_x_60) ;  /* 0x0000005400888947 */ /* 0x016fea0003800000 */
.L_x_159:
[----:B------:R-:W2:Y:S01]  /*3d70*/  LDS.128 R4, [UR19+0x180] ;  /* 0x00018013ff047984 */ /* 0x000ea20008000c00 */
[----:B------:R-:W-:Y:S01]  /*3d80*/  ULEA UR23, UR22, UR19, 0x3 ;  /* 0x0000001316177291 */ /* 0x000fe2000f8e18ff */
[----:B-1----:R-:W-:Y:S01]  /*3d90*/  SHF.L.U32 R3, R10, 0x1f, RZ ;  /* 0x0000001f0a037819 */ /* 0x002fe200000006ff */
[----:B------:R-:W-:Y:S01]  /*3da0*/  @!PT LDS RZ, [RZ] ;  /* 0x00000000fffff984 */ /* 0x000fe20000000800 */
[----:B------:R-:W-:Y:S01]  /*3db0*/  @!PT LDS RZ, [RZ] ;  /* 0x00000000fffff984 */ /* 0x000fe20000000800 */
[----:B------:R-:W-:Y:S01]  /*3dc0*/  @!PT LDS RZ, [RZ] ;  /* 0x00000000fffff984 */ /* 0x000fe20000000800 */
[----:B------:R-:W-:Y:S01]  /*3dd0*/  @!PT LDS RZ, [RZ] ;  /* 0x00000000fffff984 */ /* 0x000fe20000000800 */
[----:B------:R1:W-:Y:S06]  /*3de0*/  MEMBAR.ALL.CTA ;  /* 0x0000000000007992 */ /* 0x0003ec0000008000 */
[----:B-1----:R-:W1:Y:S02]  /*3df0*/  FENCE.VIEW.ASYNC.S ;  /* 0x00000000000073c6 */ /* 0x002e640000000000 */
[----:B-1----:R-:W-:Y:S01]  /*3e00*/  SYNCS.ARRIVE.TRANS64.RED.A1T0 RZ, [UR29], RZ ;  /* 0x000000ffffff79a7 */ /* 0x002fe2000810041d */
[----:B------:R-:W1:Y:S02]  /*3e10*/  SYNCS.PHASECHK.TRANS64.TRYWAIT P0, [UR23+0x160], R3 ;  /* 0x00016003ff0075a7 */ /* 0x000e640008001117 */
[----:B-12---:R-:W-:Y:S05]  /*3e20*/  @!P0 BRA `(.L_x_61) ;  /* 0x0000005400708947 */ /* 0x006fea0003800000 */
.L_x_161:
[----:B------:R-:W-:Y:S05]  /*3e30*/  BRA.U !UP4, `(.L_x_62) ;  /* 0x000000010cc87547 */ /* 0x000fea000b800000 */
[----:B-1----:R-:W-:Y:S01]  /*3e40*/  IMAD.U32 R0, RZ, RZ, UR22 ;  /* 0x00000016ff007e24 */ /* 0x002fe2000f8e00ff */
[----:B------:R-:W-:-:S04]  /*3e50*/  ULEA UR4, UR16, UR19, 0x3 ;  /* 0x0000001310047291 */ /* 0x000fc8000f8e18ff */
[----:B------:R-:W-:Y:S02]  /*3e60*/  LEA R2, R0, R1, 0x2 ;  /* 0x0000000100027211 */ /* 0x000fe400078e10ff */
[----:B------:R-:W-:-:S04]  /*3e70*/  SHF.L.U32 R0, R8, 0x1f, RZ ;  /* 0x0000001f08007819 */ /* 0x000fc800000006ff */
[----:B------:R-:W5:Y:S01]  /*3e80*/  LDL R2, [R2] ;  /* 0x0000000002027983 */ /* 0x000f620000100800 */
[----:B------:R1:W2:Y:S01]  /*3e90*/  SYNCS.PHASECHK.TRANS64.TRYWAIT P1, [UR4], R0 ;  /* 0x00000000ff0075a7 */ /* 0x0002a20008021104 */
[----:B------:R-:W-:Y:S01]  /*3ea0*/  UPLOP3.LUT UP2, UPT, UPT, UPT, UPT, 0x40, 0x4 ;  /* 0x000000000004789c */ /* 0x000fe20003f4e870 */
[----:B------:R-:W-:Y:S01]  /*3eb0*/  UMOV UR18, UR30 ;  /* 0x0000001e00127c82 */ /* 0x000fe20008000000 */
[----:B------:R-:W-:Y:S01]  /*3ec0*/  UMOV UR17, UR28 ;  /* 0x0000001c00117c82 */ /* 0x000fe20008000000 */
[----:B------:R-:W-:-:S08]  /*3ed0*/  UMOV UR5, UR16 ;  /* 0x0000001000057c82 */ /* 0x000fd00008000000 */
.L_x_65:
[----:B------:R-:W-:Y:S02]  /*3ee0*/  UIADD3 UR18, UPT, UPT, UR18, 0x1, URZ ;  /* 0x0000000112127890 */ /* 0x000fe4000fffe0ff */
[----:B------:R-:W-:Y:S02]  /*3ef0*/  ULEA UR15, UR5, UR19, 0x3 ;  /* 0x00000013050f7291 */ /* 0x000fe4000f8e18ff */
[----:B------:R-:W-:Y:S01]  /*3f00*/  UISETP.NE.AND UP3, UPT, UR18, URZ, UPT ;  /* 0x000000ff1200728c */ /* 0x000fe2000bf65270 */
[----:B--234-:R-:W-:Y:S10]  /*3f10*/  @P1 BRA `(.L_x_63) ;  /* 0x00000000000c1947 */ /* 0x01cff40003800000 */
[----:B------:R-:W-:Y:S04]  /*3f20*/  SHF.L.U32 R3, R8, 0x1f, RZ ;  /* 0x0000001f08037819 */ /* 0x000fe800000006ff */
[----:B------:R-:W2:Y:S02]  /*3f30*/  SYNCS.PHASECHK.TRANS64.TRYWAIT P0, [UR15], R3 ;  /* 0x00000003ff0075a7 */ /* 0x000ea4000800110f */
[----:B--2---:R-:W-:Y:S05]  /*3f40*/  @!P0 BRA `(.L_x_64) ;  /* 0x0000005400408947 */ /* 0x004fea0003800000 */
.L_x_63:
[----:B------:R-:W-:Y:S01]  /*3f50*/  UISETP.NE.AND UP0, UPT, UR17, 0x1, UPT ;  /* 0x000000011100788c */ /* 0x000fe2000bf05270 */
[----:B------:R-:W-:Y:S01]  /*3f60*/  PLOP3.LUT P1, PT, PT, PT, PT, 0x80, 0x8 ;  /* 0x000000000008781c */ /* 0x000fe20003f2f070 */
[----:B------:R-:W-:Y:S02]  /*3f70*/  UIADD3 UR4, UPT, UPT, UR5, 0x1, URZ ;  /* 0x0000000105047890 */ /* 0x000fe4000fffe0ff */
[----:B------:R-:W-:Y:S02]  /*3f80*/  ULEA UR10, UR5, UR21, 0x8 ;  /* 0x00000015050a7291 */ /* 0x000fe4000f8e40ff */
[----:B------:R-:W-:Y:S01]  /*3f90*/  UISETP.NE.AND UP1, UPT, UR4, 0x10, UPT ;  /* 0x000000100400788c */ /* 0x000fe2000bf25270 */
[----:B------:R-:W-:Y:S01]  /*3fa0*/  PLOP3.LUT P0, PT, PT, PT, UP0, 0x80, 0x8 ;  /* 0x000000000008781c */ /* 0x000fe20003f0f008 */
[----:B------:R-:W-:Y:S02]  /*3fb0*/  ULEA UR8, UR5, UR20, 0x9 ;  /* 0x0000001405087291 */ /* 0x000fe4000f8e48ff */
[----:B------:R-:W-:Y:S02]  /*3fc0*/  USEL UR6, URZ, 0x1, UP1 ;  /* 0x00000001ff067887 */ /* 0x000fe40008800000 */
[----:B------:R-:W-:Y:S02]  /*3fd0*/  USEL UR16, UR4, URZ, UP1 ;  /* 0x000000ff04107287 */ /* 0x000fe40008800000 */
[----:B------:R-:W-:Y:S02]  /*3fe0*/  UIADD3 UR12, UPT, UPT, UR10, 0x80, URZ ;  /* 0x000000800a0c7890 */ /* 0x000fe4000fffe0ff */
[----:B------:R-:W-:Y:S01]  /*3ff0*/  @UP0 ULEA UR4, UR16, UR19, 0x3 ;  /* 0x0000001310040291 */ /* 0x000fe2000f8e18ff */
[----:B------:R-:W-:Y:S01]  /*4000*/  LOP3.LUT R8, R8, UR6, RZ, 0x3c, !PT ;  /* 0x0000000608087c12 */ /* 0x000fe2000f8e3cff */
[----:B------:R-:W-:Y:S01]  /*4010*/  UIADD3 UR6, UPT, UPT, UR8, 0x80, URZ ;  /* 0x0000008008067890 */ /* 0x000fe2000fffe0ff */
[----:B------:R-:W-:Y:S02]  /*4020*/  UMOV UR11, 0x40004040 ;  /* 0x40004040000b7882 */ /* 0x000fe40000000000 */
[----:B-1----:R-:W-:Y:S01]  /*4030*/  @P0 SHF.L.U32 R0, R8, 0x1f, RZ ;  /* 0x0000001f08000819 */ /* 0x002fe200000006ff */
[----:B------:R-:W-:Y:S01]  /*4040*/  UMOV UR9, 0x40004040 ;  /* 0x4000404000097882 */ /* 0x000fe20000000000 */
[----:B------:R-:W-:Y:S01]  /*4050*/  UMOV UR13, 0x40004040 ;  /* 0x40004040000d7882 */ /* 0x000fe20000000000 */
[----:B------:R-:W-:Y:S01]  /*4060*/  UMOV UR7, 0x40004040 ;  /* 0x4000404000077882 */ /* 0x000fe20000000000 */
[----:B------:R3:W4:Y:S01]  /*4070*/  @P0 SYNCS.PHASECHK.TRANS64.TRYWAIT P1, [UR4], R0 ;  /* 0x00000000ff0005a7 */ /* 0x0007220008021104 */
[----:B------:R-:W-:Y:S11]  /*4080*/  ELECT P0, URZ, PT ;  /* 0x0000000000ff782f */ /* 0x000ff60003800000 */
[----:B------:R-:W-:Y:S02]  /*4090*/  @!UPT UIADD3 URZ, UPT, UPT, URZ, URZ, URZ ;  /* 0x000000fffffff290 */ /* 0x000fe4000fffe0ff */
[C---:B-----5:R-:W-:Y:S02]  /*40a0*/  @P0 R2UR.BROADCAST UR5, R2.reuse ;  /* 0x00000000020502ca */ /* 0x060fe400008e0000 */
[----:B------:R-:W-:Y:S11]  /*40b0*/  ELECT P0, URZ, PT ;  /* 0x0000000000ff782f */ /* 0x000ff60003800000 */
[----:B------:R-:W-:Y:S02]  /*40c0*/  @!UPT UIADD3 URZ, UPT, UPT, URZ, URZ, URZ ;  /* 0x000000fffffff290 */ /* 0x000fe4000fffe0ff */
[----:B------:R-:W-:Y:S01]  /*40d0*/  @P0 R2UR.BROADCAST UR14, R2 ;  /* 0x00000000020e02ca */ /* 0x000fe200008e0000 */
[----:B------:R-:W-:Y:S02]  /*40e0*/  UIADD3 UR4, UPT, UPT, UR15, 0x80, URZ ;  /* 0x000000800f047890 */ /* 0x000fe4000fffe0ff */
[----:B------:R-:W-:Y:S01]  /*40f0*/  UIADD3 UR17, UPT, UPT, UR17, -0x1, URZ ;  /* 0xffffffff11117890 */ /* 0x000fe2000fffe0ff */
[----:B------:R1:W-:Y:S01]  /*4100*/  UTCHMMA gdesc[UR8], gdesc[UR10], tmem[UR5], tmem[UR26], idesc[UR27], UP2 ;  /* 0x00ff1a0a080075ea */ /* 0x0003e20009000005 */
[----:B------:R-:W-:Y:S08]  /*4110*/  UPLOP3.LUT UP2, UPT, UPT, UPT, UPT, 0x80, 0x8 ;  /* 0x000000000008789c */ /* 0x000ff00003f4f070 */
[----:B------:R3:W-:Y:S01]  /*4120*/  UTCHMMA gdesc[UR6], gdesc[UR12], tmem[UR14], tmem[UR24], idesc[UR25], UPT ;  /* 0x00ff180c060075ea */ /* 0x0007e2000b80000e */
[----:B------:R3:W-:Y:S01]  /*4130*/  UTCBAR [UR4], URZ ;  /* 0x000000ff040073e9 */ /* 0x0007e200080000ff */
[----:B-1----:R-:W-:Y:S01]  /*4140*/  UMOV UR5, UR16 ;  /* 0x0000001000057c82 */ /* 0x002fe20008000000 */
[----:B------:R-:W-:Y:S05]  /*4150*/  BRA.U UP3, `(.L_x_65) ;  /* 0xfffffffd03607547 */ /* 0x000fea000b83ffff */
.L_x_62:
[----:B---3--:R-:W-:Y:S01]  /*4160*/  UIADD3 UR4, UPT, UPT, UR22, 0x1, URZ ;  /* 0x0000000116047890 */ /* 0x008fe2000fffe0ff */
[----:B------:R-:W-:Y:S01]  /*4170*/  LOP3.LUT P0, RZ, R6, 0x1, RZ, 0xc0, !PT ;  /* 0x0000000106ff7812 */ /* 0x000fe2000780c0ff */
[----:B------:R-:W-:Y:S01]  /*4180*/  UIADD3 UR5, UPT, UPT, UR23, 0x150, URZ ;  /* 0x0000015017057890 */ /* 0x000fe2000fffe0ff */
[----:B------:R-:W-:Y:S01]  /*4190*/  LOP3.LUT R9, R9, 0x1, RZ, 0x3c, !PT ;  /* 0x0000000109097812 */ /* 0x000fe200078e3cff */
[----:B------:R-:W-:-:S04]  /*41a0*/  UISETP.NE.AND UP0, UPT, UR4, 0x2, UPT ;  /* 0x000000020400788c */ /* 0x000fc8000bf05270 */
[----:B------:R-:W-:Y:S02]  /*41b0*/  USEL UR6, URZ, 0x1, UP0 ;  /* 0x00000001ff067887 */ /* 0x000fe40008000000 */
[----:B------:R-:W-:Y:S01]  /*41c0*/  USEL UR22, UR4, URZ, UP0 ;  /* 0x000000ff04167287 */ /* 0x000fe20008000000 */
[----:B------:R2:W-:Y:S03]  /*41d0*/  UTCBAR [UR5], URZ ;  /* 0x000000ff050073e9 */ /* 0x0005e600080000ff */
[----:B------:R-:W-:Y:S01]  /*41e0*/  LOP3.LUT R10, R10, UR6, RZ, 0x3c, !PT ;  /* 0x000000060a0a7c12 */ /* 0x000fe2000f8e3cff */
[----:B------:R-:W-:Y:S07]  /*41f0*/  @P0 BRA `(.L_x_66) ;  /* 0xfffffff800d00947 */ /* 0x000fee000383ffff */
[----:B------:R-:W3:Y:S01]  /*4200*/  S2UR UR6, SR_CgaCtaId ;  /* 0x00000000000679c3 */ /* 0x000ee20000008800 */
[----:B------:R-:W-:Y:S01]  /*4210*/  ELECT P0, URZ, PT ;  /* 0x0000000000ff782f */ /* 0x000fe20003800000 */
[----:B-1----:R-:W-:Y:S01]  /*4220*/  IMAD.MOV.U32 R0, RZ, RZ, 0x1 ;  /* 0x00000001ff007424 */ /* 0x002fe200078e00ff */
[----:B------:R-:W-:Y:S01]  /*4230*/  UIADD3 UR19, UPT, UPT, UR19, 0x160, URZ ;  /* 0x0000016013137890 */ /* 0x000fe2000fffe0ff */
[----:B------:R-:W-:Y:S01]  /*4240*/  SHF.L.U32 R3, R10, 0x1f, RZ ;  /* 0x0000001f0a037819 */ /* 0x000fe200000006ff */
[----:B------:R-:W-:-:S03]  /*4250*/  UMOV UR4, 0x40 ;  /* 0x0000004000047882 */ /* 0x000fc60000000000 */
[----:B------:R-:W-:Y:S01]  /*4260*/  UVIRTCOUNT.DEALLOC.SMPOOL 0x80 ;  /* 0x000000800000784c */ /* 0x000fe20000000000 */
[----:B---3--:R-:W-:Y:S02]  /*4270*/  ULEA UR6, UR6, UR4, 0x18 ;  /* 0x0000000406067291 */ /* 0x008fe4000f8ec0ff */
[----:B------:R-:W-:-:S07]  /*4280*/  ULEA UR4, UR22, UR19, 0x3 ;  /* 0x0000001316047291 */ /* 0x000fce000f8e18ff */
[----:B------:R1:W-:Y:S02]  /*4290*/  @P0 STS.U8 [UR6+0x1c], R0 ;  /* 0x00001c00ff000988 */ /* 0x0003e40008000006 */
[----:B------:R-:W3:Y:S02]  /*42a0*/  SYNCS.PHASECHK.TRANS64.TRYWAIT P0, [UR4], R3 ;  /* 0x00000003ff0075a7 */ /* 0x000ee40008001104 */
[----:B-1-3--:R-:W-:Y:S05]  /*42b0*/  @!P0 BRA `(.L_x_67) ;  /* 0x00000050007c8947 */ /* 0x00afea0003800000 */
.L_x_164:
[----:B------:R-:W-:-:S04]  /*42c0*/  UIADD3 UR4, UPT, UPT, UR22, 0x1, URZ ;  /* 0x0000000116047890 */ /* 0x000fc8000fffe0ff */
[----:B------:R-:W-:-:S04]  /*42d0*/  UISETP.NE.AND UP0, UPT, UR4, 0x2, UPT ;  /* 0x000000020400788c */ /* 0x000fc8000bf05270 */
[----:B--2---:R-:W-:Y:S02]  /*42e0*/  USEL UR5, URZ, 0x1, UP0 ;  /* 0x00000001ff057887 */ /* 0x004fe40008000000 */
[----:B------:R-:W-:-:S04]  /*42f0*/  USEL UR4, UR4, URZ, UP0 ;  /* 0x000000ff04047287 */ /* 0x000fc80008000000 */
[----:B------:R-:W-:Y:S01]  /*4300*/  ULEA UR4, UR4, UR19, 0x3 ;  /* 0x0000001304047291 */ /* 0x000fe2000f8e18ff */
[----:B-1----:R-:W-:-:S04]  /*4310*/  LOP3.LUT R3, R10, UR5, RZ, 0x3c, !PT ;  /* 0x000000050a037c12 */ /* 0x002fc8000f8e3cff */
[----:B------:R-:W-:-:S04]  /*4320*/  SHF.L.U32 R3, R3, 0x1f, RZ ;  /* 0x0000001f03037819 */ /* 0x000fc800000006ff */
[----:B------:R-:W1:Y:S02]  /*4330*/  SYNCS.PHASECHK.TRANS64.TRYWAIT P0, [UR4], R3 ;  /* 0x00000003ff0075a7 */ /* 0x000e640008001104 */
[----:B-1----:R-:W-:Y:S05]  /*4340*/  @!P0 BRA `(.L_x_68) ;  /* 0x0000005000708947 */ /* 0x002fea0003800000 */
.L_x_166:
[----:B------:R-:W-:Y:S01]  /*4350*/  NOP ;  /* 0x0000000000007918 */ /* 0x000fe20000000000 */
[----:B-1----:R-:W1:Y:S01]  /*4360*/  LDS R0, [UR6+0x14] ;  /* 0x00001406ff007984 */ /* 0x002e620008000800 */
[----:B------:R-:W-:Y:S01]  /*4370*/  LOP3.LUT R2, R11, 0xffff, RZ, 0xc0, !PT ;  /* 0x0000ffff0b027812 */ /* 0x000fe200078ec0ff */
[----:B------:R-:W-:Y:S02]  /*4380*/  IMAD.MOV.U32 R3, RZ, RZ, 0xffff ;  /* 0x0000ffffff037424 */ /* 0x000fe400078e00ff */
[----:B------:R-:W-:Y:S01]  /*4390*/  IMAD.MOV.U32 R5, RZ, RZ, 0x1 ;  /* 0x00000001ff057424 */ /* 0x000fe200078e00ff */
[----:B------:R-:W-:-:S04]  /*43a0*/  SHF.R.U32.HI R2, RZ, 0x5, R2 ;  /* 0x00000005ff027819 */ /* 0x000fc80000011602 */
[-C--:B------:R-:W-:Y:S02]  /*43b0*/  SHF.L.U32 R3, R3, R2.reuse, RZ ;  /* 0x0000000203037219 */ /* 0x080fe400000006ff */
[----:B------:R-:W-:Y:S02]  /*43c0*/  SHF.L.U32 R5, R5, R2, RZ ;  /* 0x0000000205057219 */ /* 0x000fe400000006ff */
[----:B-1----:R-:W-:-:S04]  /*43d0*/  LOP3.LUT R0, R0, R3, RZ, 0xc0, !PT ;  /* 0x0000000300007212 */ /* 0x002fc800078ec0ff */
[----:B------:R-:W-:-:S13]  /*43e0*/  ISETP.NE.AND P0, PT, R0, R3, PT ;  /* 0x000000030000720c */ /* 0x000fda0003f05270 */
[----:B------:R-:W-:Y:S05]  /*43f0*/  @P0 BRA `(.L_x_69) ;  /* 0x00000000005c0947 */ /* 0x000fea0003800000 */
[----:B------:R-:W1:Y:S02]  /*4400*/  LDS R0, [UR6+0x18] ;  /* 0x00001806ff007984 */ /* 0x000e640008000800 */
[----:B-1----:R-:W-:-:S04]  /*4410*/  LOP3.LUT R0, R0, R5, RZ, 0xc0, !PT ;  /* 0x0000000500007212 */ /* 0x002fc800078ec0ff */
[----:B------:R-:W-:-:S13]  /*4420*/  ISETP.NE.AND P0, PT, R0, R5, PT ;  /* 0x000000050000720c */ /* 0x000fda0003f05270 */
[----:B------:R-:W-:Y:S05]  /*4430*/  @P0 BRA `(.L_x_70) ;  /* 0x0000000000400947 */ /* 0x000fea0003800000 */
[----:B------:R-:W-:Y:S01]  /*4440*/  R2UR UR4, R3 ;  /* 0x00000000030472ca */ /* 0x000fe200000e0000 */
[----:B------:R-:W1:Y:S01]  /*4450*/  S2R R2, SR_LANEID ;  /* 0x0000000000027919 */ /* 0x000e620000000000 */
[----:B------:R-:W-:-:S04]  /*4460*/  LOP3.LUT R5, RZ, R5, RZ, 0x33, !PT ;  /* 0x00000005ff057212 */ /* 0x000fc800078e33ff */
[----:B------:R-:W2:Y:S07]  /*4470*/  REDUX UR7, R5 ;  /* 0x00000000050773c4 */ /* 0x000eae0000000000 */
[----:B------:R-:W-:-:S03]  /*4480*/  ULOP3.LUT UR5, URZ, UR4, URZ, 0x33, !UPT ;  /* 0x00000004ff057292 */ /* 0x000fc6000f8e33ff */
[----:B------:R-:W-:Y:S02]  /*4490*/  VOTEU.ANY UR4, UPT, PT ;  /* 0x0000000000047886 */ /* 0x000fe400038e0100 */
[----:B------:R-:W-:Y:S01]  /*44a0*/  UFLO.U32 UR4, UR4 ;  /* 0x00000004000472bd */ /* 0x000fe200080e0000 */
[----:B------:R-:W-:-:S04]  /*44b0*/  IMAD.U32 R0, RZ, RZ, UR5 ;  /* 0x00000005ff007e24 */ /* 0x000fc8000f8e00ff */
[----:B------:R-:W3:Y:S02]  /*44c0*/  REDUX UR8, R0 ;  /* 0x00000000000873c4 */ /* 0x000ee40000000000 */
[----:B------:R1:W-:Y:S02]  /*44d0*/  UTCATOMSWS.AND URZ, UR5 ;  /* 0x0000000500ff79e3 */ /* 0x0003e40008000000 */
[----:B-1----:R-:W-:Y:S01]  /*44e0*/  ISETP.EQ.U32.AND P0, PT, R2, UR4, PT ;  /* 0x0000000402007c0c */ /* 0x002fe2000bf02070 */
[----:B--2---:R-:W-:Y:S02]  /*44f0*/  IMAD.U32 R2, RZ, RZ, UR7 ;  /* 0x00000007ff027e24 */ /* 0x004fe4000f8e00ff */
[----:B---3--:R-:W-:-:S10]  /*4500*/  IMAD.U32 R3, RZ, RZ, UR8 ;  /* 0x00000008ff037e24 */ /* 0x008fd4000f8e00ff */
[----:B------:R1:W-:Y:S04]  /*4510*/  @P0 ATOMS.AND RZ, [UR6+0x14], R3 ;  /* 0x00001403ffff098c */ /* 0x0003e8000a800006 */
[----:B------:R1:W-:Y:S01]  /*4520*/  @P0 ATOMS.AND RZ, [UR6+0x18], R2 ;  /* 0x00001802ffff098c */ /* 0x0003e2000a800006 */
[----:B------:R-:W-:Y:S05]  /*4530*/  BRA `(.L_x_71) ;  /* 0x0000000000147947 */ /* 0x000fea0003800000 */
.L_x_70:
[----:B------:R-:W-:Y:S02]  /*4540*/  MOV R2, 0x4560 ;  /* 0x0000456000027802 */ /* 0x000fe40000000f00 */
[----:B----45:R-:W-:Y:S05]  /*4550*/  CALL.REL.NOINC `($__internal_0_$__cuda_sm10x_tcgen05_guardrail_trap_col_being_dealloced_not_returned_by_alloc) ;  /* 0x0000005000e47944 */ /* 0x030fea0003c00000 */
[----:B------:R-:W-:Y:S05]  /*4560*/  BRA `(.L_x_71) ;  /* 0x0000000000087947 */ /* 0x000fea0003800000 */
.L_x_69:
[----:B------:R-:W-:Y:S02]  /*4570*/  MOV R2, 0x4590 ;  /* 0x0000459000027802 */ /* 0x000fe40000000f00 */
[----:B----45:R-:W-:Y:S05]  /*4580*/  CALL.REL.NOINC `($__internal_2_$__cuda_sm10x_tcgen05_guardrail_trap_unallocated_columns_being_dealloced) ;  /* 0x0000005000f07944 */ /* 0x030fea0003c00000 */
.L_x_71:
[----:B------:R-:W-:Y:S01]  /*4590*/  NOP ;  /* 0x0000000000007918 */ /* 0x000fe20000000000 */
[----:B------:R-:W-:Y:S05]  /*45a0*/  EXIT ;  /* 0x000000000000794d */ /* 0x000fea0003800000 */
.L_x_55:
[----:B------:R-:W2:Y:S01]  /*45b0*/  LDCU UR5, c[0x0][0x384] ;  /* 0x00007080ff0577ac */ /* 0x000ea20008000800 */
[----:B------:R-:W-:Y:S02]  /*45c0*/  UISETP.NE.OR UP0, UPT, UR15, 0x3, !UP2 ;  /* 0x000000030f00788c */ /* 0x000fe4000d705670 */
[----:B--2---:R-:W-:-:S07]  /*45d0*/  UIADD3 UR5, UPT, UPT, UR5, 0x3f, URZ ;  /* 0x0000003f05057890 */ /* 0x004fce000fffe0ff */
[----:B------:R-:W-:Y:S05]  /*45e0*/  BRA.U UP0, `(.L_x_72) ;  /* 0x0000001500087547 */ /* 0x000fea000b800000 */
[----:B------:R-:W-:Y:S01]  /*45f0*/  USHF.R.S32.HI UR4, URZ, 0x1f, UR5 ;  /* 0x0000001fff047899 */ /* 0x000fe20008011405 */
[----:B------:R-:W2:Y:S01]  /*4600*/  S2UR UR6, SR_CgaCtaId ;  /* 0x00000000000679c3 */ /* 0x000ea20000008800 */
[----:B------:R-:W3:Y:S01]  /*4610*/  LDCU UR34, c[0x0][0x370] ;  /* 0x00006e00ff2277ac */ /* 0x000ee20008000800 */
[----:B------:R-:W-:Y:S01]  /*4620*/  R2UR UR41, R88 ;  /* 0x00000000582972ca */ /* 0x000fe200000e0000 */
[----:B------:R-:W-:Y:S01]  /*4630*/  IMAD.MOV.U32 R12, RZ, RZ, 0x1 ;  /* 0x00000001ff0c7424 */ /* 0x000fe200078e00ff */
[----:B------:R-:W-:Y:S01]  /*4640*/  R2UR UR40, R89 ;  /* 0x00000000592872ca */ /* 0x000fe200000e0000 */
[----:B------:R-:W-:Y:S01]  /*4650*/  ULEA.HI UR4, UR4, UR5, URZ, 0x6 ;  /* 0x0000000504047291 */ /* 0x000fe2000f8f30ff */
[----:B------:R-:W-:Y:S01]  /*4660*/  IMAD.MOV.U32 R10, RZ, RZ, RZ ;  /* 0x000000ffff0a7224 */ /* 0x000fe200078e00ff */
[----:B------:R-:W3:Y:S01]  /*4670*/  LDCU.128 UR28, c[0x0][0xb10] ;  /* 0x00016200ff1c77ac */ /* 0x000ee20008000c00 */
[----:B------:R-:W4:Y:S01]  /*4680*/  LDC.64 R18, c[0x0][0x348] ;  /* 0x0000d200ff127b82 */ /* 0x000f220000000a00 */
[----:B------:R-:W-:Y:S01]  /*4690*/  IMAD.MOV.U32 R8, RZ, RZ, 0x2000 ;  /* 0x00002000ff087424 */ /* 0x000fe200078e00ff */
[----:B------:R-:W-:Y:S01]  /*46a0*/  USHF.R.S32.HI UR26, URZ, 0x6, UR4 ;  /* 0x00000006ff1a7899 */ /* 0x000fe20008011404 */
[----:B------:R-:W1:Y:S05]  /*46b0*/  LDCU UR33, c[0x0][0x374] ;  /* 0x00006e80ff2177ac */ /* 0x000e6a0008000800 */
[----:B------:R-:W-:Y:S01]  /*46c0*/  IMAD.U32 R0, RZ, RZ, UR26 ;  /* 0x0000001aff007e24 */ /* 0x000fe2000f8e00ff */
[----:B------:R-:W3:Y:S04]  /*46d0*/  LDCU UR4, c[0x0][0xb30] ;  /* 0x00016600ff0477ac */ /* 0x000ee80008000800 */
[-C--:B------:R-:W-:Y:S01]  /*46e0*/  IABS R2, R0.reuse ;  /* 0x0000000000027213 */ /* 0x080fe20000000000 */
[----:B------:R-:W1:Y:S01]  /*46f0*/  LDCU UR18, c[0x0][0xb0c] ;  /* 0x00016180ff1277ac */ /* 0x000e620008000800 */
[----:B------:R-:W-:-:S02]  /*4700*/  IABS R0, R0 ;  /* 0x0000000000007213 */ /* 0x000fc40000000000 */
[----:B------:R-:W-:Y:S01]  /*4710*/  R2UR UR25, R2 ;  /* 0x00000000021972ca */ /* 0x000fe200000e0000 */
[----:B------:R-:W-:Y:S01]  /*4720*/  UMOV UR22, 0x400 ;  /* 0x0000040000167882 */ /* 0x000fe20000000000 */
[----:B------:R-:W4:Y:S01]  /*4730*/  LDC.64 R2, c[0x0][0x888] ;  /* 0x00022200ff027b82 */ /* 0x000f220000000a00 */
[----:B------:R-:W4:Y:S01]  /*4740*/  LDCU UR46, c[0x0][0xb20] ;  /* 0x00016400ff2e77ac */ /* 0x000f220008000800 */
[----:B------:R-:W-:Y:S01]  /*4750*/  IMAD.MOV R0, RZ, RZ, -R0 ;  /* 0x000000ffff007224 */ /* 0x000fe200078e0a00 */
[----:B------:R-:W4:Y:S04]  /*4760*/  LDCU UR32, c[0x0][0x388] ;  /* 0x00007100ff2077ac */ /* 0x000f280008000800 */
[----:B------:R-:W-:Y:S01]  /*4770*/  R2UR UR42, R0 ;  /* 0x00000000002a72ca */ /* 0x000fe200000e0000 */
[----:B--2---:R-:W-:-:S03]  /*4780*/  ULEA UR22, UR6, UR22, 0x18 ;  /* 0x0000001606167291 */ /* 0x004fc6000f8ec0ff */
[----:B------:R-:W2:Y:S01]  /*4790*/  I2F.RP R5, UR25 ;  /* 0x0000001900057d06 */ /* 0x000ea20008209400 */
[----:B---3--:R-:W-:Y:S02]  /*47a0*/  UISETP.NE.AND UP2, UPT, UR4, 0x1, UPT ;  /* 0x000000010400788c */ /* 0x008fe4000bf45270 */
[----:B------:R-:W-:Y:S02]  /*47b0*/  UIMAD.WIDE.U32 UR10, UR34, UR28, URZ ;  /* 0x0000001c220a72a5 */ /* 0x000fe4000f8e00ff */
[----:B-1----:R-:W-:Y:S01]  /*47c0*/  UIMAD.WIDE.U32 UR8, UR33, UR31, URZ ;  /* 0x0000001f210872a5 */ /* 0x002fe2000f8e00ff */
[----:B------:R-:W-:Y:S01]  /*47d0*/  UMOV UR4, URZ ;  /* 0x000000ff00047c82 */ /* 0x000fe20008000000 */
[----:B------:R-:W-:Y:S02]  /*47e0*/  UIADD3 UR35, UPT, UPT, UR22, 0x148, URZ ;  /* 0x0000014816237890 */ /* 0x000fe4000fffe0ff */
[----:B------:R-:W-:Y:S02]  /*47f0*/  UISETP.GE.AND UP0, UPT, UR39, 0x1, UPT ;  /* 0x000000012700788c */ /* 0x000fe4000bf06270 */
[----:B------:R-:W-:Y:S01]  /*4800*/  UISETP.NE.AND UP0, UPT, UR18, 0x1, UPT ;  /* 0x000000011200788c */ /* 0x000fe2000bf05270 */
[----:B----4-:R-:W-:Y:S01]  /*4810*/  ISETP.NE.U32.AND P0, PT, R2, RZ, PT ;  /* 0x000000ff0200720c */ /* 0x010fe20003f05070 */
[----:B------:R-:W-:Y:S01]  /*4820*/  UMOV UR38, UR11 ;  /* 0x0000000b00267c82 */ /* 0x000fe20008000000 */
[----:B--2---:R-:W1:Y:S01]  /*4830*/  MUFU.RCP R4, R5 ;  /* 0x0000000500047308 */ /* 0x004e620000001000 */
[----:B------:R-:W-:Y:S01]  /*4840*/  UMOV UR37, UR9 ;  /* 0x0000000900257c82 */ /* 0x000fe20008000000 */
[----:B------:R-:W-:Y:S01]  /*4850*/  ISETP.NE.AND.EX P0, PT, R3, RZ, PT, P0 ;  /* 0x000000ff0300720c */ /* 0x000fe20003f05300 */
[----:B------:R-:W-:Y:S01]  /*4860*/  UISETP.NE.AND UP0, UPT, UR30, 0x1, UPT ;  /* 0x000000011e00788c */ /* 0x000fe2000bf05270 */
[----:B------:R-:W2:Y:S01]  /*4870*/  LDC.64 R2, c[0x0][0x890] ;  /* 0x00022400ff027b82 */ /* 0x000ea20000000a00 */
[----:B------:R-:W-:Y:S01]  /*4880*/  UMOV UR24, URZ ;  /* 0x000000ff00187c82 */ /* 0x000fe20008000000 */
[----:B------:R-:W-:-:S02]  /*4890*/  UPLOP3.LUT UP1, UPT, UPT, UPT, UPT, 0x40, 0x4 ;  /* 0x000000000004789c */ /* 0x000fc40003f2e870 */
[----:B------:R-:W-:Y:S01]  /*48a0*/  UISETP.NE.AND UP6, UPT, UR39, 0x1, UPT ;  /* 0x000000012700788c */ /* 0x000fe2000bfc5270 */
[----:B------:R-:W3:Y:S01]  /*48b0*/  LDCU.64 UR16, c[0x0][0xb28] ;  /* 0x00016500ff1077ac */ /* 0x000ee20008000a00 */
[----:B------:R-:W-:Y:S02]  /*48c0*/  UPRMT UR35, URZ, 0x654, UR35 ;  /* 0x00000654ff237896 */ /* 0x000fe40008000023 */
[----:B------:R-:W-:Y:S01]  /*48d0*/  USHF.R.U32.HI UR38, URZ, UR29, UR38 ;  /* 0x0000001dff267299 */ /* 0x000fe20008011626 */
[----:B-1----:R-:W-:Y:S01]  /*48e0*/  VIADD R4, R4, 0xffffffe ;  /* 0x0ffffffe04047836 */ /* 0x002fe20000000000 */
[----:B------:R-:W-:Y:S02]  /*48f0*/  USHF.R.U32.HI UR37, URZ, UR46, UR37 ;  /* 0x0000002eff257299 */ /* 0x000fe40008011625 */
[----:B------:R-:W-:Y:S02]  /*4900*/  UISETP.NE.AND UP0, UPT, UR32, URZ, UPT ;  /* 0x000000ff2000728c */ /* 0x000fe4000bf05270 */
[----:B------:R-:W-:Y:S01]  /*4910*/  UISETP.NE.AND UP5, UPT, UR26, URZ, UPT ;  /* 0x000000ff1a00728c */ /* 0x000fe2000bfa5270 */
[----:B------:R-:W1:Y:S01]  /*4920*/  F2I.FTZ.U32.TRUNC.NTZ R4, R4 ;  /* 0x0000000400047305 */ /* 0x000e62000021f000 */
[----:B------:R-:W-:Y:S01]  /*4930*/  VOTEU.ANY UP4, P0 ;  /* 0x0000000000ff7886 */ /* 0x000fe20000080100 */
[----:B-1----:R-:W-:-:S13]  /*4940*/  R2UR UR5, R4 ;  /* 0x00000000040572ca */ /* 0x002fda00000e0000 */
[----:B------:R-:W-:-:S04]  /*4950*/  UIADD3 UR6, UPT, UPT, URZ, -UR5, URZ ;  /* 0x80000005ff067290 */ /* 0x000fc8000fffe0ff */
[----:B------:R-:W-:-:S04]  /*4960*/  UIMAD UR6, UR6, UR25, URZ ;  /* 0x00000019060672a4 */ /* 0x000fc8000f8e02ff */
[----:B------:R-:W-:-:S07]  /*4970*/  UIMAD.WIDE.U32 UR6, UR5, UR6, UR4 ;  /* 0x00000006050672a5 */ /* 0x000fce000f8e0004 */
[----:B--23--:R-:W-:-:S05]  /*4980*/  UMOV UR36, UR7 ;  /* 0x0000000700247c82 */ /* 0x00cfca0008000000 */
.L_x_81:
[----:B------:R-:W-:Y:S04]  /*4990*/  SHF.L.U32 R5, R10, 0x1f, RZ ;  /* 0x0000001f0a057819 */ /* 0x000fe800000006ff */
[----:B-1----:R-:W1:Y:S02]  /*49a0*/  SYNCS.PHASECHK.TRANS64.TRYWAIT P0, [UR22+0x140], R5 ;  /* 0x00014005ff0075a7 */ /* 0x002e640008001116 */
[----:B-1----:R-:W-:Y:S05]  /*49b0*/  @!P0 BRA `(.L_x_73) ;  /* 0x0000004800ec8947 */ /* 0x002fea0003800000 */
.L_x_168:
[----:B-1----:R-:W1:Y:S01]  /*49c0*/  LDS.128 R4, [UR22+0x180] ;  /* 0x00018016ff047984 */ /* 0x002e620008000c00 */
[----:B------:R-:W-:Y:S01]  /*49d0*/  @!PT LDS RZ, [RZ] ;  /* 0x00000000fffff984 */ /* 0x000fe20000000800 */
[----:B------:R-:W-:Y:S01]  /*49e0*/  @!PT LDS RZ, [RZ] ;  /* 0x00000000fffff984 */ /* 0x000fe20000000800 */
[----:B------:R-:W-:Y:S01]  /*49f0*/  @!PT LDS RZ, [RZ] ;  /* 0x00000000fffff984 */ /* 0x000fe20000000800 */
[----:B------:R-:W-:Y:S01]  /*4a00*/  @!PT LDS RZ, [RZ] ;  /* 0x00000000fffff984 */ /* 0x000fe20000000800 */
[----:B------:R2:W-:Y:S06]  /*4a10*/  MEMBAR.ALL.CTA ;  /* 0x0000000000007992 */ /* 0x0005ec0000008000 */
[----:B--2---:R-:W2:Y:S02]  /*4a20*/  FENCE.VIEW.ASYNC.S ;  /* 0x00000000000073c6 */ /* 0x004ea40000000000 */
[----:B--2---:R-:W-:Y:S01]  /*4a30*/  SYNCS.ARRIVE.TRANS64.RED.A1T0 RZ, [UR35], RZ ;  /* 0x000000ffffff79a7 */ /* 0x004fe20008100423 */
[----:B-1----:R-:W-:Y:S11]  /*4a40*/  LOP3.LUT P0, RZ, R6, 0x1, RZ, 0xc0, !PT ;  /* 0x0000000106ff7812 */ /* 0x002ff6000780c0ff */
[----:B------:R-:W-:Y:S02]  /*4a50*/  @!UPT UIADD3 URZ, UPT, UPT, URZ, URZ, URZ ;  /* 0x000000fffffff290 */ /* 0x000fe4000fffe0ff */
[----:B------:R-:W-:Y:S01]  /*4a60*/  VOTEU.ANY UP0, P0 ;  /* 0x0000000000ff7886 */ /* 0x000fe20000000100 */
[----:B------:R-:W-:Y:S11]  /*4a70*/  PLOP3.LUT P0, PT, PT, PT, UP0, 0x80, 0x8 ;  /* 0x000000000008781c */ /* 0x000ff60003f0f008 */
[----:B------:R-:W-:Y:S02]  /*4a80*/  @!UPT UIADD3 URZ, UPT, UPT, URZ, URZ, URZ ;  /* 0x000000fffffff290 */ /* 0x000fe4000fffe0ff */
[----:B------:R-:W-:Y:S02]  /*4a90*/  @P0 MOV R9, R4 ;  /* 0x0000000400090202 */ /* 0x000fe40000000f00 */
[----:B------:R-:W-:Y:S02]  /*4aa0*/  @P0 LOP3.LUT R0, R5, 0xffff, RZ, 0xc0, !PT ;  /* 0x0000ffff05000812 */ /* 0x000fe400078ec0ff */
[----:B------:R-:W-:Y:S02]  /*4ab0*/  @P0 R2UR UR5, R9 ;  /* 0x00000000090502ca */ /* 0x000fe400000e0000 */
[----:B------:R-:W-:Y:S11]  /*4ac0*/  @P0 R2UR UR4, R0 ;  /* 0x00000000000402ca */ /* 0x000ff600000e0000 */
[----:B------:R-:W-:Y:S02]  /*4ad0*/  @UP0 UMOV UR15, UR5 ;  /* 0x00000005000f0c82 */ /* 0x000fe40008000000 */
[----:B------:R-:W-:Y:S01]  /*4ae0*/  @UP0 UMOV UR14, UR4 ;  /* 0x00000004000e0c82 */ /* 0x000fe20008000000 */
[----:B------:R-:W-:Y:S09]  /*4af0*/  UISETP.GE.AND UP0, UPT, UR39, 0x1, UPT ;  /* 0x000000012700788c */ /* 0x000ff2000bf06270 */
[----:B------:R-:W-:Y:S05]  /*4b00*/  BRA.U !UP0, `(.L_x_74) ;  /* 0x0000000108b47547 */ /* 0x000fea000b800000 */
[----:B------:R-:W-:Y:S02]  /*4b10*/  UIMAD.WIDE.U32 UR8, UR14, UR31, URZ ;  /* 0x0000001f0e0872a5 */ /* 0x000fe4000f8e00ff */
[----:B------:R-:W-:Y:S02]  /*4b20*/  UP2UR UR19, UPR, URZ, 0x2 ;  /* 0x00000002ff137883 */ /* 0x000fe40008000000 */
[----:B------:R-:W-:Y:S02]  /*4b30*/  UISETP.NE.AND UP1, UPT, UR30, 0x1, UPT ;  /* 0x000000011e00788c */ /* 0x000fe4000bf25270 */
[----:B------:R-:W-:Y:S02]  /*4b40*/  UIMAD.WIDE.U32 UR10, UR15, UR28, URZ ;  /* 0x0000001c0f0a72a5 */ /* 0x000fe4000f8e00ff */
[----:B------:R-:W-:Y:S02]  /*4b50*/  USEL UR4, UR33, UR37, !UP1 ;  /* 0x0000002521047287 */ /* 0x000fe4000c800000 */
[----:B------:R-:W-:Y:S02]  /*4b60*/  UISETP.NE.AND UP0, UPT, UR18, 0x1, UPT ;  /* 0x000000011200788c */ /* 0x000fe4000bf05270 */
[----:B------:R-:W-:Y:S02]  /*4b70*/  UIMAD.WIDE.U32 UR12, UR4, UR16, URZ ;  /* 0x00000010040c72a5 */ /* 0x000fe4000f8e00ff */
[----:B------:R-:W-:Y:S01]  /*4b80*/  USEL UR7, UR34, UR38, !UP0 ;  /* 0x0000002622077287 */ /* 0x000fe2000c000000 */
[----:B------:R-:W-:Y:S02]  /*4b90*/  UMOV UR5, UR9 ;  /* 0x0000000900057c82 */ /* 0x000fe40008000000 */
[----:B------:R-:W-:Y:S02]  /*4ba0*/  USHF.R.U32.HI UR6, URZ, UR46, UR5 ;  /* 0x0000002eff067299 */ /* 0x000fe40008011605 */
[----:B------:R-:W-:Y:S02]  /*4bb0*/  UIMAD.WIDE.U32 UR20, UR7, UR16, URZ ;  /* 0x00000010071472a5 */ /* 0x000fe4000f8e00ff */
[----:B------:R-:W-:Y:S02]  /*4bc0*/  USEL UR6, UR14, UR6, !UP1 ;  /* 0x000000060e067287 */ /* 0x000fe4000c800000 */
[----:B------:R-:W-:Y:S01]  /*4bd0*/  UISETP.NE.AND UP1, UPT, UR19, URZ, UPT ;  /* 0x000000ff1300728c */ /* 0x000fe2000bf25270 */
[----:B------:R-:W-:Y:S01]  /*4be0*/  UMOV UR5, UR11 ;  /* 0x0000000b00057c82 */ /* 0x000fe20008000000 */
[----:B------:R-:W-:Y:S02]  /*4bf0*/  UIMAD.WIDE.U32 UR10, UR6, UR16, URZ ;  /* 0x00000010060a72a5 */ /* 0x000fe4000f8e00ff */
[----:B------:R-:W-:Y:S03]  /*4c00*/  USHF.R.U32.HI UR8, URZ, UR29, UR5 ;  /* 0x0000001dff087299 */ /* 0x000fe60008011605 */
[----:B------:R-:W-:Y:S02]  /*4c10*/  UMOV UR5, UR13 ;  /* 0x0000000d00057c82 */ /* 0x000fe40008000000 */
[----:B------:R-:W-:Y:S03]  /*4c20*/  @UP6 USHF.R.U32.HI UR4, URZ, UR17, UR5 ;  /* 0x00000011ff046299 */ /* 0x000fe60008011605 */
[----:B------:R-:W-:Y:S01]  /*4c30*/  UMOV UR5, UR21 ;  /* 0x0000001500057c82 */ /* 0x000fe20008000000 */
[----:B------:R-:W-:Y:S02]  /*4c40*/  UIMAD UR4, UR39, UR4, URZ ;  /* 0x00000004270472a4 */ /* 0x000fe4000f8e02ff */
[----:B------:R-:W-:Y:S02]  /*4c50*/  @UP6 USHF.R.U32.HI UR7, URZ, UR17, UR5 ;  /* 0x00000011ff076299 */ /* 0x000fe40008011605 */
[----:B------:R-:W-:Y:S02]  /*4c60*/  USEL UR5, UR15, UR8, !UP0 ;  /* 0x000000080f057287 */ /* 0x000fe4000c000000 */
[----:B------:R-:W-:Y:S02]  /*4c70*/  UIMAD UR8, UR39, UR7, URZ ;  /* 0x00000007270872a4 */ /* 0x000fe4000f8e02ff */
[----:B------:R-:W-:Y:S03]  /*4c80*/  UISETP.GE.AND UP0, UPT, UR6, UR4, UPT ;  /* 0x000000040600728c */ /* 0x000fe6000bf06270 */
[----:B------:R-:W-:Y:S01]  /*4c90*/  UMOV UR4, UR11 ;  /* 0x0000000b00047c82 */ /* 0x000fe20008000000 */
[----:B------:R-:W-:Y:S02]  /*4ca0*/  UISETP.GE.OR UP0, UPT, UR5, UR8, UP0 ;  /* 0x000000080500728c */ /* 0x000fe40008706670 */
[----:B------:R-:W-:Y:S02]  /*4cb0*/  USHF.R.U32.HI UR4, URZ, UR17, UR4 ;  /* 0x00000011ff047299 */ /* 0x000fe40008011604 */
[----:B------:R-:W-:Y:S02]  /*4cc0*/  UIMAD.WIDE.U32 UR8, UR5, UR16, URZ ;  /* 0x00000010050872a5 */ /* 0x000fe4000f8e00ff */
[----:B------:R-:W-:Y:S04]  /*4cd0*/  USEL UR10, UR6, UR4, !UP6 ;  /* 0x00000004060a7287 */ /* 0x000fe8000f000000 */
[----:B------:R-:W-:Y:S01]  /*4ce0*/  UIADD3 UR11, UPT, UPT, -UR10, URZ, URZ ;  /* 0x000000ff0a0b7290 */ /* 0x000fe2000fffe1ff */
[----:B------:R-:W-:Y:S02]  /*4cf0*/  @!UP0 UMOV UR4, UR9 ;  /* 0x0000000900048c82 */ /* 0x000fe40008000000 */
[----:B------:R-:W-:Y:S02]  /*4d00*/  @!UP0 USHF.R.U32.HI UR4, URZ, UR17, UR4 ;  /* 0x00000011ff048299 */ /* 0x000fe40008011604 */
[----:B------:R-:W-:Y:S02]  /*4d10*/  UIMAD UR8, UR39, UR11, UR6 ;  /* 0x0000000b270872a4 */ /* 0x000fe4000f8e0206 */
[----:B------:R-:W-:Y:S04]  /*4d20*/  @!UP0 USEL UR4, UR5, UR4, !UP6 ;  /* 0x0000000405048287 */ /* 0x000fe8000f000000 */
[----:B------:R-:W-:Y:S02]  /*4d30*/  @!UP0 UIMAD UR8, UR7, UR8, UR4 ;  /* 0x00000008070882a4 */ /* 0x000fe4000f8e0204 */
[----:B------:R-:W-:Y:S02]  /*4d40*/  @!UP0 UIADD3 UR9, UPT, UPT, UR10, -UR4, URZ ;  /* 0x800000040a098290 */ /* 0x000fe4000fffe0ff */
[----:B------:R-:W-:Y:S02]  /*4d50*/  UIADD3 UR4, UPT, UPT, -UR5, URZ, URZ ;  /* 0x000000ff05047290 */ /* 0x000fe4000fffe1ff */
[----:B------:R-:W-:Y:S02]  /*4d60*/  UIADD3 UR7, UPT, UPT, -UR6, URZ, URZ ;  /* 0x000000ff06077290 */ /* 0x000fe4000fffe1ff */
[----:B------:R-:W-:Y:S02]  /*4d70*/  @!UP0 UIMAD UR6, UR9, UR39, UR5 ;  /* 0x00000027090682a4 */ /* 0x000fe4000f8e0205 */
[----:B------:R-:W-:Y:S02]  /*4d80*/  UIMAD UR15, UR18, UR4, UR15 ;  /* 0x00000004120f72a4 */ /* 0x000fe4000f8e020f */
[----:B------:R-:W-:Y:S01]  /*4d90*/  UIMAD UR4, UR30, UR7, UR14 ;  /* 0x000000071e0472a4 */ /* 0x000fe2000f8e020e */
[----:B------:R-:W-:Y:S02]  /*4da0*/  @!UP0 UMOV UR5, UR8 ;  /* 0x0000000800058c82 */ /* 0x000fe40008000000 */
[----:B------:R-:W-:Y:S02]  /*4db0*/  UIMAD UR15, UR5, UR18, UR15 ;  /* 0x00000012050f72a4 */ /* 0x000fe4000f8e020f */
[----:B------:R-:W-:Y:S11]  /*4dc0*/  UIMAD UR14, UR6, UR30, UR4 ;  /* 0x0000001e060e72a4 */ /* 0x000ff6000f8e0204 */
[----:B------:R-:W-:Y:S01]  /*4dd0*/  @!UPT UIADD3 URZ, UPT, UPT, URZ, URZ, URZ ;  /* 0x000000fffffff290 */ /* 0x000fe2000fffe0ff */
.L_x_74:
[----:B------:R-:W1:Y:S01]  /*4de0*/  @!UP2 LDCU.128 UR8, c[0x0][0xb10] ;  /* 0x00016200ff08a7ac */ /* 0x000e620008000c00 */
[----:B------:R-:W-:Y:S04]  /*4df0*/  MOV R0, UR23 ;  /* 0x0000001700007c02 */ /* 0x000fe80008000f00 */
[----:B------:R-:W-:Y:S01]  /*4e00*/  IABS R0, R0 ;  /* 0x0000000000007213 */ /* 0x000fe20000000000 */
[----:B------:R-:W2:Y:S01]  /*4e10*/  @!UP2 LDCU UR5, c[0x0][0xb0c] ;  /* 0x00016180ff05a7ac */ /* 0x000ea20008000800 */
[----:B-1----:R-:W-:Y:S07]  /*4e20*/  UIMAD.WIDE.U32 UR6, UR15, UR8, URZ ;  /* 0x000000080f0672a5 */ /* 0x002fee000f8e00ff */
[----:B------:R-:W-:Y:S01]  /*4e30*/  @!UP2 UMOV UR4, UR7 ;  /* 0x000000070004ac82 */ /* 0x000fe20008000000 */
[----:B--2---:R-:W-:Y:S02]  /*4e40*/  @!UP2 UISETP.NE.AND UP0, UPT, UR5, 0x1, UPT ;  /* 0x000000010500a88c */ /* 0x004fe4000bf05270 */
[----:B------:R-:W-:Y:S02]  /*4e50*/  @!UP2 USHF.R.U32.HI UR4, URZ, UR9, UR4 ;  /* 0x00000009ff04a299 */ /* 0x000fe40008011604 */
[----:B------:R-:W-:Y:S02]  /*4e60*/  UIMAD.WIDE.U32 UR6, UR14, UR11, URZ ;  /* 0x0000000b0e0672a5 */ /* 0x000fe4000f8e00ff */
[----:B------:R-:W-:Y:S02]  /*4e70*/  @!UP2 USEL UR8, UR15, UR4, !UP0 ;  /* 0x000000040f08a287 */ /* 0x000fe4000c000000 */
[----:B------:R-:W-:Y:S03]  /*4e80*/  @!UP2 UISETP.NE.AND UP0, UPT, UR10, 0x1, UPT ;  /* 0x000000010a00a88c */ /* 0x000fe6000bf05270 */
[----:B------:R-:W-:Y:S02]  /*4e90*/  @!UP2 UMOV UR6, UR7 ;  /* 0x000000070006ac82 */ /* 0x000fe40008000000 */
[----:B------:R-:W1:Y:S02]  /*4ea0*/  @!UP2 LDCU UR4, c[0x0][0xb20] ;  /* 0x00016400ff04a7ac */ /* 0x000e640008000800 */
[----:B-1----:R-:W-:Y:S04]  /*4eb0*/  @!UP2 USHF.R.U32.HI UR6, URZ, UR4, UR6 ;  /* 0x00000004ff06a299 */ /* 0x002fe80008011606 */
[----:B------:R-:W-:Y:S04]  /*4ec0*/  @!UP2 USEL UR6, UR14, UR6, !UP0 ;  /* 0x000000060e06a287 */ /* 0x000fe8000c000000 */
[----:B------:R-:W-:Y:S02]  /*4ed0*/  @!UP2 UIADD3 UR4, UPT, UPT, -UR8, UR6, URZ ;  /* 0x000000060804a290 */ /* 0x000fe4000fffe1ff */
[----:B------:R-:W-:Y:S02]  /*4ee0*/  @!UP2 UIADD3 UR6, UPT, UPT, UR8, -UR6, URZ ;  /* 0x800000060806a290 */ /* 0x000fe4000fffe0ff */
[----:B------:R-:W-:Y:S02]  /*4ef0*/  @!UP2 UIMAD UR15, UR4, UR5, UR15 ;  /* 0x00000005040fa2a4 */ /* 0x000fe4000f8e020f */
[----:B------:R-:W-:Y:S01]  /*4f00*/  @!UP2 UIMAD UR14, UR6, UR10, UR14 ;  /* 0x0000000a060ea2a4 */ /* 0x000fe2000f8e020e */
[----:B------:R-:W-:Y:S11]  /*4f10*/  BRA.U UP1, `(.L_x_75) ;  /* 0x0000000101107547 */ /* 0x000ff6000b800000 */
[----:B------:R-:W-:Y:S04]  /*4f20*/  MOV R9, UR43 ;  /* 0x0000002b00097c02 */ /* 0x000fe80008000f00 */
[----:B------:R-:W-:Y:S04]  /*4f30*/  SHF.L.U32 R14, R9, 0x1f, RZ ;  /* 0x0000001f090e7819 */ /* 0x000fe800000006ff */
[----:B------:R-:W1:Y:S02]  /*4f40*/  SYNCS.PHASECHK.TRANS64.TRYWAIT P1, [UR22+0x138], R14 ;  /* 0x0001380eff0075a7 */ /* 0x000e640008021116 */
[----:B-1----:R-:W-:Y:S05]  /*4f50*/  @!P1 BRA `(.L_x_76) ;  /* 0x00000044009c9947 */ /* 0x002fea0003800000 */
.L_x_75:
[----:B------:R-:W-:Y:S01]  /*4f60*/  UISETP.NE.AND UP1, UPT, UR32, URZ, UPT ;  /* 0x000000ff2000728c */ /* 0x000fe2000bf25270 */
[----:B------:R-:W-:Y:S01]  /*4f70*/  R2UR UR4, R0 ;  /* 0x00000000000472ca */ /* 0x000fe200000e0000 */
[----:B------:R-:W-:Y:S01]  /*4f80*/  USHF.L.U32 UR11, UR27, 0x7, URZ ;  /* 0x000000071b0b7899 */ /* 0x000fe200080006ff */
[----:B------:R-:W-:Y:S05]  /*4f90*/  IMAD.U32 R0, RZ, RZ, UR32 ;  /* 0x00000020ff007e24 */ /* 0x000fea000f8e00ff */
[----:B------:R-:W-:Y:S04]  /*4fa0*/  IABS R11, R0 ;  /* 0x00000000000b7213 */ /* 0x000fe80000000000 */
[----:B------:R-:W2:Y:S02]  /*4fb0*/  I2F.RP R16, R11 ;  /* 0x0000000b00107306 */ /* 0x000ea40000209400 */
[----:B------:R-:W-:Y:S07]  /*4fc0*/  UIMAD.WIDE.U32 UR6, UR36, UR4, URZ ;  /* 0x00000004240672a5 */ /* 0x000fee000f8e00ff */
[----:B------:R-:W-:Y:S02]  /*4fd0*/  UMOV UR12, UR7 ;  /* 0x00000007000c7c82 */ /* 0x000fe40008000000 */
[----:B------:R-:W-:Y:S04]  /*4fe0*/  UIMAD UR4, UR12, UR42, UR4 ;  /* 0x0000002a0c0472a4 */ /* 0x000fe8000f8e0204 */
[----:B------:R-:W-:Y:S01]  /*4ff0*/  UISETP.GT.U32.AND UP0, UPT, UR25, UR4, UPT ;  /* 0x000000041900728c */ /* 0x000fe2000bf04070 */
[----:B--2---:R-:W2:Y:S10]  /*5000*/  MUFU.RCP R0, R16 ;  /* 0x0000001000007308 */ /* 0x004eb40000001000 */
[----:B------:R-:W-:Y:S02]  /*5010*/  @!UP0 UIADD3 UR4, UPT, UPT, UR4, -UR25, URZ ;  /* 0x8000001904048290 */ /* 0x000fe4000fffe0ff */
[----:B------:R-:W-:Y:S02]  /*5020*/  @!UP0 UIADD3 UR12, UPT, UPT, UR12, 0x1, URZ ;  /* 0x000000010c0c8890 */ /* 0x000fe4000fffe0ff */
[----:B------:R-:W-:Y:S02]  /*5030*/  UISETP.GE.U32.AND UP0, UPT, UR4, UR25, UPT ;  /* 0x000000190400728c */ /* 0x000fe4000bf06070 */
[----:B------:R-:W-:Y:S01]  /*5040*/  ULOP3.LUT UR4, UR23, UR26, URZ, 0x3c, !UPT ;  /* 0x0000001a17047292 */ /* 0x000fe2000f8e3cff */
[----:B--2---:R-:W-:Y:S04]  /*5050*/  VIADD R13, R0, 0xffffffe ;  /* 0x0ffffffe000d7836 */ /* 0x004fe80000000000 */
[----:B------:R-:W1:Y:S04]  /*5060*/  F2I.FTZ.U32.TRUNC.NTZ R15, R13 ;  /* 0x0000000d000f7305 */ /* 0x000e68000021f000 */
[----:B------:R-:W-:Y:S02]  /*5070*/  @UP0 UIADD3 UR12, UPT, UPT, UR12, 0x1, URZ ;  /* 0x000000010c0c0890 */ /* 0x000fe4000fffe0ff */
[----:B------:R-:W-:Y:S01]  /*5080*/  UISETP.GE.AND UP0, UPT, UR4, URZ, UPT ;  /* 0x000000ff0400728c */ /* 0x000fe2000bf06270 */
[--C-:B-1----:R-:W-:Y:S10]  /*5090*/  IMAD.MOV R14, RZ, RZ, -R15.reuse ;  /* 0x000000ffff0e7224 */ /* 0x102ff400078e0a0f */
[----:B------:R-:W-:Y:S02]  /*50a0*/  @!UP0 UIADD3 UR12, UPT, UPT, -UR12, URZ, URZ ;  /* 0x000000ff0c0c8290 */ /* 0x000fe4000fffe1ff */
[----:B------:R-:W-:Y:S01]  /*50b0*/  @!UP5 ULOP3.LUT UR12, URZ, UR26, URZ, 0x33, !UPT ;  /* 0x0000001aff0cd292 */ /* 0x000fe2000f8e33ff */
[----:B------:R-:W-:Y:S02]  /*50c0*/  IMAD R9, R14, R11, RZ ;  /* 0x0000000b0e097224 */ /* 0x000fe400078e02ff */
[----:B------:R-:W-:Y:S01]  /*50d0*/  IMAD.MOV.U32 R14, RZ, RZ, RZ ;  /* 0x000000ffff0e7224 */ /* 0x000fe200078e00ff */
[----:B------:R-:W-:Y:S02]  /*50e0*/  ULOP3.LUT UR4, UR12, UR32, URZ, 0x3c, !UPT ;  /* 0x000000200c047292 */ /* 0x000fe4000f8e3cff */
[----:B------:R-:W-:Y:S01]  /*50f0*/  MOV R0, UR12 ;  /* 0x0000000c00007c02 */ /* 0x000fe20008000f00 */
[----:B------:R-:W-:Y:S01]  /*5100*/  IMAD.HI.U32 R15, R15, R9, R14 ;  /* 0x000000090f0f7227 */ /* 0x000fe200078e000e */
[----:B------:R-:W-:Y:S02]  /*5110*/  UISETP.GE.AND UP0, UPT, UR4, URZ, UPT ;  /* 0x000000ff0400728c */ /* 0x000fe4000bf06270 */
[----:B------:R-:W-:Y:S01]  /*5120*/  IABS R0, R0 ;  /* 0x0000000000007213 */ /* 0x000fe20000000000 */
[----:B------:R-:W-:Y:S04]  /*5130*/  UIADD3 UR4, UPT, UPT, -UR12, URZ, URZ ;  /* 0x000000ff0c047290 */ /* 0x000fe8000fffe1ff */
[----:B------:R-:W-:Y:S01]  /*5140*/  IMAD.HI.U32 R15, R15, R0, RZ ;  /* 0x000000000f0f7227 */ /* 0x000fe200078e00ff */
[----:B------:R-:W-:Y:S03]  /*5150*/  UIMAD UR4, UR26, UR4, UR23 ;  /* 0x000000041a0472a4 */ /* 0x000fe6000f8e0217 */
[----:B------:R-:W-:Y:S01]  /*5160*/  IMAD.MOV R9, RZ, RZ, -R15 ;  /* 0x000000ffff097224 */ /* 0x000fe200078e0a0f */
[----:B------:R-:W-:Y:S03]  /*5170*/  USHF.L.U32 UR10, UR4, 0x6, URZ ;  /* 0x00000006040a7899 */ /* 0x000fe600080006ff */
[C---:B------:R-:W-:Y:S05]  /*5180*/  IMAD R0, R11.reuse, R9, R0 ;  /* 0x000000090b007224 */ /* 0x040fea00078e0200 */
[----:B------:R-:W-:Y:S11]  /*5190*/  ISETP.GT.U32.AND P1, PT, R11, R0, PT ;  /* 0x000000000b00720c */ /* 0x000ff60003f24070 */
[----:B------:R-:W-:Y:S02]  /*51a0*/  @!UPT UIADD3 URZ, UPT, UPT, URZ, URZ, URZ ;  /* 0x000000fffffff290 */ /* 0x000fe4000fffe0ff */
[-C--:B------:R-:W-:Y:S01]  /*51b0*/  @!P1 IADD3 R0, PT, PT, R0, -R11.reuse, RZ ;  /* 0x8000000b00009210 */ /* 0x080fe20007ffe0ff */
[----:B------:R-:W-:Y:S01]  /*51c0*/  @!P1 VIADD R15, R15, 0x1 ;  /* 0x000000010f0f9836 */ /* 0x000fe20000000000 */
[----:B------:R-:W-:Y:S02]  /*51d0*/  ISETP.NE.U32.AND P1, PT, R2, RZ, PT ;  /* 0x000000ff0200720c */ /* 0x000fe40003f25070 */
[----:B------:R-:W-:Y:S02]  /*51e0*/  ISETP.GE.U32.AND P2, PT, R0, R11, PT ;  /* 0x0000000b0000720c */ /* 0x000fe40003f46070 */
[----:B------:R-:W-:Y:S11]  /*51f0*/  ISETP.NE.AND.EX P1, PT, R3, RZ, PT, P1 ;  /* 0x000000ff0300720c */ /* 0x000ff60003f25310 */
[----:B------:R-:W-:Y:S02]  /*5200*/  @P2 IADD3 R15, PT, PT, R15, 0x1, RZ ;  /* 0x000000010f0f2810 */ /* 0x000fe40007ffe0ff */
[----:B------:R-:W-:Y:S02]  /*5210*/  ISETP.NE.U32.AND P2, PT, R2, RZ, PT ;  /* 0x000000ff0200720c */ /* 0x000fe40003f45070 */
[----:B------:R-:W-:Y:S02]  /*5220*/  R2UR UR13, R15 ;  /* 0x000000000f0d72ca */ /* 0x000fe400000e0000 */
[----:B------:R-:W-:Y:S11]  /*5230*/  ISETP.NE.AND.EX P2, PT, R3, RZ, PT, P2 ;  /* 0x000000ff0300720c */ /* 0x000ff60003f45320 */
[----:B------:R-:W-:Y:S02]  /*5240*/  @!UP0 UIADD3 UR13, UPT, UPT, -UR13, URZ, URZ ;  /* 0x000000ff0d0d8290 */ /* 0x000fe4000fffe1ff */
[----:B------:R-:W-:Y:S04]  /*5250*/  @!UP1 ULOP3.LUT UR13, URZ, UR32, URZ, 0x33, !UPT ;  /* 0x00000020ff0d9292 */ /* 0x000fe8000f8e33ff */
[----:B------:R-:W-:Y:S04]  /*5260*/  UIADD3 UR5, UPT, UPT, -UR13, URZ, URZ ;  /* 0x000000ff0d057290 */ /* 0x000fe8000fffe1ff */
[----:B------:R-:W-:Y:S01]  /*5270*/  UIMAD UR12, UR32, UR5, UR12 ;  /* 0x00000005200c72a4 */ /* 0x000fe2000f8e020c */
[----:B------:R-:W-:Y:S11]  /*5280*/  @!P2 BRA `(.L_x_77) ;  /* 0x000000000030a947 */ /* 0x000ff60003800000 */
[----:B------:R-:W-:Y:S01]  /*5290*/  UPLOP3.LUT UP3, UPT, UPT, UPT, UP4, 0x80, 0x8 ;  /* 0x000000000008789c */ /* 0x000fe20003f6f040 */
[----:B------:R-:W-:Y:S01]  /*52a0*/  HFMA2 R94, -RZ, RZ, 0, 5.9604644775390625e-08 ;  /* 0x00000001ff5e7431 */ /* 0x000fe200000001ff */
[----:B------:R-:W1:Y:S04]  /*52b0*/  LDCU.64 UR4, c[0x0][0x358] ;  /* 0x00006b00ff0477ac */ /* 0x000e680008000a00 */
[----:B------:R-:W-:Y:S11]  /*52c0*/  PLOP3.LUT P2, PT, PT, PT, UP3, 0x80, 0x8 ;  /* 0x000000000008781c */ /* 0x000ff60003f4f038 */
[----:B------:R-:W-:Y:S02]  /*52d0*/  @!UPT UIADD3 URZ, UPT, UPT, URZ, URZ, URZ ;  /* 0x000000fffffff290 */ /* 0x000fe4000fffe0ff */
[----:B------:R-:W2:Y:S01]  /*52e0*/  @P2 LDC.64 R14, c[0x0][0x888] ;  /* 0x00022200ff0e2b82 */ /* 0x000ea20000000a00 */
[----:B------:R-:W-:Y:S04]  /*52f0*/  @P2 IMAD R0, R17, R2, RZ ;  /* 0x0000000211002224 */ /* 0x000fe800078e02ff */
[----:B--2---:R-:W-:Y:S01]  /*5300*/  @P2 IMAD.WIDE R14, R0, 0x4, R14 ;  /* 0x00000004000e2825 */ /* 0x004fe200078e020e */
[----:B------:R-:W-:Y:S04]  /*5310*/  MOV R0, 0x1 ;  /* 0x0000000100007802 */ /* 0x000fe80000000f00 */
[----:B-1---5:R1:W5:Y:S01]  /*5320*/  @P2 LDG.E R41, desc[UR4][R14.64] ;  /* 0x000000040e292981 */ /* 0x022362000c1e1900 */
[----:B------:R-:W-:Y:S01]  /*5330*/  @!P2 PRMT R94, R0, 0x7610, R94 ;  /* 0x00007610005ea816 */ /* 0x000fe2000000005e */
[----:B-1----:R-:W2:Y:S06]  /*5340*/  @!P2 LDC R41, c[0x0][0x880] ;  /* 0x00022000ff29ab82 */ /* 0x002eac0000000800 */
.L_x_77:
[----:B--2--5:R-:W-:Y:S01]  /*5350*/  @!P1 FSETP.EQ.AND P3, PT, R41, RZ, PT ;  /* 0x000000ff2900920b */ /* 0x024fe20003f62000 */
[----:B------:R-:W-:Y:S01]  /*5360*/  @!UPT UIADD3 URZ, UPT, UPT, URZ, URZ, URZ ;  /* 0x000000fffffff290 */ /* 0x000fe2000fffe0ff */
[----:B------:R-:W-:Y:S11]  /*5370*/  @!P1 BRA `(.L_x_78) ;  /* 0x0000000000149947 */ /* 0x000ff60003800000 */
[----:B------:R-:W-:Y:S02]  /*5380*/  LOP3.LUT P1, RZ, R94, 0xff, RZ, 0xc0, !PT ;  /* 0x000000ff5eff7812 */ /* 0x000fe4000782c0ff */
[----:B------:R-:W-:Y:S04]  /*5390*/  PLOP3.LUT P3, PT, PT, PT, UP3, 0x80, 0x8 ;  /* 0x000000000008781c */ /* 0x000fe80003f6f038 */
[----:B------:R-:W-:Y:S07]  /*53a0*/  PLOP3.LUT P3, PT, P3, PT, PT, 0x8, 0x80 ;  /* 0x000000000080781c */ /* 0x000fee0001f6e170 */
[----:B------:R-:W-:Y:S11]  /*53b0*/  @P1 FSETP.EQ.AND P3, PT, R41, RZ, PT ;  /* 0x000000ff2900120b */ /* 0x000ff60003f62000 */
[----:B------:R-:W-:Y:S02]  /*53c0*/  @!UPT UIADD3 URZ, UPT, UPT, URZ, URZ, URZ ;  /* 0x000000fffffff290 */ /* 0x000fe4000fffe0ff */
.L_x_78:
[----:B------:R-:W-:Y:S01]  /*53d0*/  ULEA UR4, UR24, UR22, 0x3 ;  /* 0x0000001618047291 */ /* 0x000fe2000f8e18ff */
[----:B------:R-:W-:Y:S02]  /*53e0*/  SHF.L.U32 R9, R12, 0x1f, RZ ;  /* 0x0000001f0c097819 */ /* 0x000fe400000006ff */
[----:B------:R-:W-:Y:S04]  /*53f0*/  ELECT P2, URZ, PT ;  /* 0x0000000000ff782f */ /* 0x000fe80003840000 */
[----:B------:R-:W-:Y:S02]  /*5400*/  PLOP3.LUT P2, PT, P3, P2, PT, 0xf2, 0x2f ;  /* 0x00000000002f781c */ /* 0x000fe40001f45e72 */
[----:B------:R-:W1:Y:S02]  /*5410*/  SYNCS.PHASECHK.TRANS64.TRYWAIT P1, [UR4+0x118], R9 ;  /* 0x00011809ff0075a7 */ /* 0x000e640008021104 */
[----:B-1----:R-:W-:Y:S09]  /*5420*/  @!P1 BRA `(.L_x_79) ;  /* 0x0000004000809947 */ /* 0x002ff20003800000 */
.L_x_171:
[----:B------:R-:W2:Y:S01]  /*5430*/  S2UR UR23, SR_CgaCtaId ;  /* 0x00000000001779c3 */ /* 0x000ea20000008800 */
[----:B------:R-:W-:Y:S01]  /*5440*/  VOTEU.ALL UP0, P2 ;  /* 0x0000000000ff7886 */ /* 0x000fe20001000000 */
[----:B-1----:R-:W-:Y:S01]  /*5450*/  @!P2 IADD3 R9, P1, PT, R18, 0x580, RZ ;  /* 0x000005801209a810 */ /* 0x002fe20007f3e0ff */
[----:B------:R-:W-:Y:S01]  /*5460*/  UIADD3 UR6, UPT, UPT, UR24, 0x1, URZ ;  /* 0x0000000118067890 */ /* 0x000fe2000fffe0ff */
[----:B------:R-:W-:Y:S01]  /*5470*/  @P0 SHF.R.U32.HI R17, RZ, 0x10, R5 ;  /* 0x00000010ff110819 */ /* 0x000fe20000011605 */
[----:B------:R-:W-:Y:S01]  /*5480*/  UIADD3 UR9, UPT, UPT, UR4, 0x100, URZ ;  /* 0x0000010004097890 */ /* 0x000fe2000fffe0ff */
[----:B------:R-:W-:Y:S01]  /*5490*/  @!P2 R2UR UR7, R9 ;  /* 0x000000000907a2ca */ /* 0x000fe200000e0000 */
[----:B------:R-:W-:Y:S01]  /*54a0*/  @!UP0 ULEA UR5, UR24, UR22, 0xd ;  /* 0x0000001618058291 */ /* 0x000fe2000f8e68ff */
[----:B------:R-:W-:Y:S01]  /*54b0*/  @!P2 IMAD.X R0, RZ, RZ, R19, P1 ;  /* 0x000000ffff00a224 */ /* 0x000fe200008e0613 */
[----:B------:R-:W-:Y:S01]  /*54c0*/  UMOV UR44, 0x0 ;  /* 0x00000000002c7882 */ /* 0x000fe20000000000 */
[----:B------:R-:W-:Y:S01]  /*54d0*/  UMOV UR45, 0x10000000 ;  /* 0x10000000002d7882 */ /* 0x000fe20000000000 */
[----:B------:R-:W-:Y:S02]  /*54e0*/  @!UP0 UIADD3 UR8, UPT, UPT, UR5, 0x200, URZ ;  /* 0x0000020005088890 */ /* 0x000fe4000fffe0ff */
[----:B------:R-:W-:Y:S01]  /*54f0*/  UISETP.NE.AND UP0, UPT, UR6, 0x3, UPT ;  /* 0x000000030600788c */ /* 0x000fe2000bf05270 */
[----:B------:R-:W-:Y:S01]  /*5500*/  @!P2 R2UR UR5, R0 ;  /* 0x000000000005a2ca */ /* 0x000fe200000e0000 */
[----:B------:R-:W-:Y:S02]  /*5510*/  @!P2 IMAD.MOV.U32 R0, RZ, RZ, 0x2000 ;  /* 0x00002000ff00a424 */ /* 0x000fe400078e00ff */
[----:B------:R-:W-:Y:S02]  /*5520*/  USEL UR6, UR6, URZ, UP0 ;  /* 0x000000ff06067287 */ /* 0x000fe40008000000 */
[----:B------:R-:W-:Y:S01]  /*5530*/  IMAD.U32 R14, RZ, RZ, UR7 ;  /* 0x00000007ff0e7e24 */ /* 0x000fe2000f8e00ff */
[----:B------:R-:W-:Y:S02]  /*5540*/  USEL UR19, URZ, 0x1, UP0 ;  /* 0x00000001ff137887 */ /* 0x000fe40008000000 */
[----:B------:R-:W-:Y:S02]  /*5550*/  VOTEU.ALL UP0, P2 ;  /* 0x0000000000ff7886 */ /* 0x000fe40001000000 */
[----:B------:R-:W-:Y:S01]  /*5560*/  @!P2 R2UR UR20, R14 ;  /* 0x000000000e14a2ca */ /* 0x000fe200000e0000 */
[----:B--2---:R-:W-:Y:S01]  /*5570*/  UPRMT UR7, UR23, 0x654, UR9 ;  /* 0x0000065417077896 */ /* 0x004fe20008000009 */
[----:B------:R-:W-:Y:S01]  /*5580*/  LOP3.LUT R12, R12, UR19, RZ, 0x3c, !PT ;  /* 0x000000130c0c7c12 */ /* 0x000fe2000f8e3cff */
[----:B------:R-:W-:Y:S01]  /*5590*/  IMAD.U32 R15, RZ, RZ, UR5 ;  /* 0x00000005ff0f7e24 */ /* 0x000fe2000f8e00ff */
[----:B------:R-:W-:Y:S02]  /*55a0*/  ULEA UR5, UR6, UR22, 0x3 ;  /* 0x0000001606057291 */ /* 0x000fe4000f8e18ff */
[----:B------:R-:W-:Y:S02]  /*55b0*/  SHF.L.U32 R11, R12, 0x1f, RZ ;  /* 0x0000001f0c0b7819 */ /* 0x000fe400000006ff */
[----:B------:R-:W-:Y:S11]  /*55c0*/  @!P2 R2UR UR21, R15 ;  /* 0x000000000f15a2ca */ /* 0x000ff600000e0000 */
[----:B------:R-:W-:Y:S02]  /*55d0*/  @!UPT UIADD3 URZ, UPT, UPT, URZ, URZ, URZ ;  /* 0x000000fffffff290 */ /* 0x000fe4000fffe0ff */
[----:B------:R1:W-:Y:S01]  /*55e0*/  @!UP0 UTMALDG.4D [UR8], [UR20], desc[UR44] ;  /* 0x00002c08140085b4 */ /* 0x0003e20008019000 */
[----:B------:R1:W-:Y:S01]  /*55f0*/  @!P2 SYNCS.ARRIVE.TRANS64.RED.A0TR RZ, [UR4+0x100], R0 ;  /* 0x00010000ffffa9a7 */ /* 0x0003e20008300404 */
[----:B------:R-:W-:Y:S01]  /*5600*/  SYNCS.ARRIVE.TRANS64.RED.A1T0 RZ, [UR7], RZ ;  /* 0x000000ffffff79a7 */ /* 0x000fe20008100407 */
[----:B------:R-:W2:Y:S02]  /*5610*/  SYNCS.PHASECHK.TRANS64.TRYWAIT P1, [UR5+0x118], R11 ;  /* 0x0001180bff0075a7 */ /* 0x000ea40008021105 */
[----:B-12---:R-:W-:Y:S05]  /*5620*/  @!P1 BRA `(.L_x_80) ;  /* 0x0000004000189947 */ /* 0x006fea0003800000 */
.L_x_173:
[----:B------:R-:W2:Y:S01]  /*5630*/  S2UR UR19, SR_CgaCtaId ;  /* 0x00000000001379c3 */ /* 0x000ea20000008800 */
[----:B------:R-:W-:Y:S01]  /*5640*/  UIADD3 UR9, UPT, UPT, UR5, 0x100, URZ ;  /* 0x0000010005097890 */ /* 0x000fe2000fffe0ff */
[----:B------:R-:W-:Y:S01]  /*5650*/  @!P2 IADD3 R9, P1, PT, R18, 0x580, RZ ;  /* 0x000005801209a810 */ /* 0x000fe20007f3e0ff */
[----:B------:R-:W-:Y:S01]  /*5660*/  UIADD3 UR23, UPT, UPT, UR14, UR41, URZ ;  /* 0x000000290e177290 */ /* 0x000fe2000fffe0ff */
[----:B------:R-:W-:Y:S01]  /*5670*/  LOP3.LUT R10, R10, 0x1, RZ, 0x3c, !PT ;  /* 0x000000010a0a7812 */ /* 0x000fe200078e3cff */
[----:B------:R-:W-:Y:S01]  /*5680*/  VOTEU.ALL UP0, P2 ;  /* 0x0000000000ff7886 */ /* 0x000fe20001000000 */
[----:B------:R-:W-:Y:S01]  /*5690*/  UMOV UR20, 0x0 ;  /* 0x0000000000147882 */ /* 0x000fe20000000000 */
[----:B-1----:R-:W-:Y:S01]  /*56a0*/  @!P2 IMAD.X R0, RZ, RZ, R19, P1 ;  /* 0x000000ffff00a224 */ /* 0x002fe200008e0613 */
[----:B------:R-:W-:Y:S01]  /*56b0*/  UMOV UR21, 0x10000000 ;  /* 0x1000000000157882 */ /* 0x000fe20000000000 */
[----:B------:R-:W-:Y:S02]  /*56c0*/  UIADD3 UR27, UPT, UPT, UR15, UR40, URZ ;  /* 0x000000280f1b7290 */ /* 0x000fe4000fffe0ff */
[----:B------:R-:W-:Y:S02]  /*56d0*/  @!UP0 ULEA UR4, UR6, UR22, 0xd ;  /* 0x0000001606048291 */ /* 0x000fe4000f8e68ff */
[----:B------:R-:W-:Y:S02]  /*56e0*/  UIADD3 UR6, UPT, UPT, UR6, 0x1, URZ ;  /* 0x0000000106067890 */ /* 0x000fe4000fffe0ff */
[----:B------:R-:W-:Y:S02]  /*56f0*/  @!UP0 UIADD3 UR10, UPT, UPT, UR10, 0x20, URZ ;  /* 0x000000200a0a8890 */ /* 0x000fe4000fffe0ff */
[----:B------:R-:W-:Y:S01]  /*5700*/  @!UP0 UIADD3 UR8, UPT, UPT, UR4, 0x200, URZ ;  /* 0x0000020004088890 */ /* 0x000fe2000fffe0ff */
[----:B------:R-:W-:Y:S01]  /*5710*/  @!P2 R2UR UR4, R0 ;  /* 0x000000000004a2ca */ /* 0x000fe200000e0000 */
[----:B------:R-:W-:Y:S02]  /*5720*/  UISETP.NE.AND UP0, UPT, UR6, 0x3, UPT ;  /* 0x000000030600788c */ /* 0x000fe4000bf05270 */
[----:B------:R-:W-:Y:S02]  /*5730*/  UPLOP3.LUT UP1, UPT, UPT, UPT, UPT, 0x80, 0x8 ;  /* 0x000000000008789c */ /* 0x000fe40003f2f070 */
[----:B------:R-:W-:Y:S01]  /*5740*/  USEL UR24, UR6, URZ, UP0 ;  /* 0x000000ff06187287 */ /* 0x000fe20008000000 */
[----:B------:R-:W-:Y:S02]  /*5750*/  @!P2 R2UR UR6, R9 ;  /* 0x000000000906a2ca */ /* 0x000fe400000e0000 */
[----:B------:R-:W-:Y:S02]  /*5760*/  PLOP3.LUT P0, PT, PT, PT, UP0, 0x80, 0x8 ;  /* 0x000000000008781c */ /* 0x000fe40003f0f008 */
[----:B------:R-:W-:Y:S02]  /*5770*/  VOTEU.ALL UP0, P2 ;  /* 0x0000000000ff7886 */ /* 0x000fe40001000000 */
[----:B------:R-:W-:Y:S01]  /*5780*/  SEL R9, RZ, 0x1, P0 ;  /* 0x00000001ff097807 */ /* 0x000fe20000000000 */
[----:B------:R-:W-:Y:S01]  /*5790*/  IMAD.U32 R15, RZ, RZ, UR4 ;  /* 0x00000004ff0f7e24 */ /* 0x000fe2000f8e00ff */
[----:B--2---:R-:W-:Y:S01]  /*57a0*/  UPRMT UR4, UR19, 0x654, UR9 ;  /* 0x0000065413047896 */ /* 0x004fe20008000009 */
[----:B------:R-:W-:Y:S02]  /*57b0*/  LOP3.LUT P0, RZ, R6, 0x1, RZ, 0xc0, !PT ;  /* 0x0000000106ff7812 */ /* 0x000fe4000780c0ff */
[----:B------:R-:W-:Y:S02]  /*57c0*/  LOP3.LUT R12, R12, R9, RZ, 0x3c, !PT ;  /* 0x000000090c0c7212 */ /* 0x000fe400078e3cff */
[----:B------:R-:W-:Y:S01]  /*57d0*/  IMAD.U32 R14, RZ, RZ, UR6 ;  /* 0x00000006ff0e7e24 */ /* 0x000fe2000f8e00ff */
[----:B------:R-:W-:Y:S04]  /*57e0*/  @!P2 R2UR UR7, R15 ;  /* 0x000000000f07a2ca */ /* 0x000fe800000e0000 */
[----:B------:R-:W-:Y:S11]  /*57f0*/  @!P2 R2UR UR6, R14 ;  /* 0x000000000e06a2ca */ /* 0x000ff600000e0000 */
[----:B------:R-:W-:Y:S02]  /*5800*/  @!UPT UIADD3 URZ, UPT, UPT, URZ, URZ, URZ ;  /* 0x000000fffffff290 */ /* 0x000fe4000fffe0ff */
[----:B------:R1:W-:Y:S01]  /*5810*/  @!UP0 UTMALDG.4D [UR8], [UR6], desc[UR20] ;  /* 0x00001408060085b4 */ /* 0x0003e20008019000 */
[----:B------:R1:W-:Y:S01]  /*5820*/  @!P2 SYNCS.ARRIVE.TRANS64.RED.A0TR RZ, [UR5+0x100], R8 ;  /* 0x00010008ffffa9a7 */ /* 0x0003e20008300405 */
[----:B------:R-:W-:Y:S01]  /*5830*/  SYNCS.ARRIVE.TRANS64.RED.A1T0 RZ, [UR4], RZ ;  /* 0x000000ffffff79a7 */ /* 0x000fe20008100404 */
[----:B------:R-:W-:Y:S05]  /*5840*/  @P0 BRA `(.L_x_81) ;  /* 0xfffffff000500947 */ /* 0x000fea000383ffff */
[----:B------:R-:W-:Y:S01]  /*5850*/  UIADD3 UR22, UPT, UPT, UR22, 0x118, URZ ;  /* 0x0000011816167890 */ /* 0x000fe2000fffe0ff */
[----:B------:R-:W-:-:S03]  /*5860*/  SHF.L.U32 R3, R12, 0x1f, RZ ;  /* 0x0000001f0c037819 */ /* 0x000fc600000006ff */
[----:B------:R-:W-:-:S09]  /*5870*/  ULEA UR4, UR24, UR22, 0x3 ;  /* 0x0000001618047291 */ /* 0x000fd2000f8e18ff */
[----:B------:R-:W2:Y:S02]  /*5880*/  SYNCS.PHASECHK.TRANS64.TRYWAIT P0, [UR4], R3 ;  /* 0x00000003ff0075a7 */ /* 0x000ea40008001104 */
[----:B--2---:R-:W-:Y:S05]  /*5890*/  @!P0 BRA `(.L_x_82) ;  /* 0x0000003c00948947 */ /* 0x004fea0003800000 */
.L_x_175:
[----:B------:R-:W-:-:S04]  /*58a0*/  UIADD3 UR4, UPT, UPT, UR24, 0x1, URZ ;  /* 0x0000000118047890 */ /* 0x000fc8000fffe0ff */
[----:B------:R-:W-:-:S04]  /*58b0*/  UISETP.NE.AND UP0, UPT, UR4, 0x3, UPT ;  /* 0x000000030400788c */ /* 0x000fc8000bf05270 */
[----:B------:R-:W-:Y:S02]  /*58c0*/  USEL UR4, UR4, URZ, UP0 ;  /* 0x000000ff04047287 */ /* 0x000fe40008000000 */
[----:B------:R-:W-:-:S04]  /*58d0*/  PLOP3.LUT P0, PT, PT, PT, UP0, 0x80, 0x8 ;  /* 0x000000000008781c */ /* 0x000fc80003f0f008 */
[----:B--2---:R-:W-:Y:S01]  /*58e0*/  SEL R3, RZ, 0x1, P0 ;  /* 0x00000001ff037807 */ /* 0x004fe20000000000 */
[----:B------:R-:W-:-:S03]  /*58f0*/  IMAD.U32 R0, RZ, RZ, UR4 ;  /* 0x00000004ff007e24 */ /* 0x000fc6000f8e00ff */
[----:B------:R-:W-:Y:S02]  /*5900*/  LOP3.LUT R12, R12, R3, RZ, 0x3c, !PT ;  /* 0x000000030c0c7212 */ /* 0x000fe400078e3cff */
[C---:B------:R-:W-:Y:S01]  /*5910*/  LEA R2, R0.reuse, UR22, 0x3 ;  /* 0x0000001600027c11 */ /* 0x040fe2000f8e18ff */
[----:B------:R-:W-:Y:S01]  /*5920*/  VIADD R0, R0, 0x1 ;  /* 0x0000000100007836 */ /* 0x000fe20000000000 */
[----:B------:R-:W-:-:S04]  /*5930*/  SHF.L.U32 R3, R12, 0x1f, RZ ;  /* 0x0000001f0c037819 */ /* 0x000fc800000006ff */
[----:B------:R-:W2:Y:S01]  /*5940*/  SYNCS.PHASECHK.TRANS64.TRYWAIT P1, [R2+URZ], R3 ;  /* 0x00000003020075a7 */ /* 0x000ea200080211ff */
[----:B------:R-:W-:-:S04]  /*5950*/  ISETP.NE.AND P0, PT, R0, 0x3, PT ;  /* 0x000000030000780c */ /* 0x000fc80003f05270 */
[----:B------:R-:W-:Y:S02]  /*5960*/  SEL R5, RZ, 0x1, P0 ;  /* 0x00000001ff057807 */ /* 0x000fe40000000000 */
[----:B------:R-:W-:Y:S02]  /*5970*/  SEL R0, R0, RZ, P0 ;  /* 0x000000ff00007207 */ /* 0x000fe40000000000 */
[----:B------:R-:W-:Y:S01]  /*5980*/  LOP3.LUT R5, R12, R5, RZ, 0x3c, !PT ;  /* 0x000000050c057212 */ /* 0x000fe200078e3cff */
[----:B--2---:R-:W-:Y:S06]  /*5990*/  @!P1 BRA `(.L_x_83) ;  /* 0x0000003c006c9947 */ /* 0x004fec0003800000 */
.L_x_176:
[----:B------:R-:W-:Y:S02]  /*59a0*/  LEA R0, R0, UR22, 0x3 ;  /* 0x0000001600007c11 */ /* 0x000fe4000f8e18ff */
[----:B------:R-:W-:-:S07]  /*59b0*/  SHF.L.U32 R5, R5, 0x1f, RZ ;  /* 0x0000001f05057819 */ /* 0x000fce00000006ff */
.L_x_84:
[----:B---3--:R3:W4:Y:S02]  /*59c0*/  SYNCS.PHASECHK.TRANS64.TRYWAIT P0, [R0+URZ], R5 ;  /* 0x00000005000075a7 */ /* 0x00872400080011ff */
[----:B----4-:R-:W-:Y:S05]  /*59d0*/  @!P0 NANOSLEEP.SYNCS 0x989680 ;  /* 0x009896800000895d */ /* 0x010fea0003900000 */
[----:B------:R-:W4:Y:S02]  /*59e0*/  @!P0 SYNCS.PHASECHK.TRANS64 P0, [R0+URZ], R5 ;  /* 0x00000005000085a7 */ /* 0x000f2400080010ff */
[----:B-1--4-:R-:W-:Y:S05]  /*59f0*/  @P0 EXIT ;  /* 0x000000000000094d */ /* 0x012fea0003800000 */
[----:B------:R-:W-:Y:S05]  /*5a00*/  BRA `(.L_x_84) ;  /* 0xfffffffc00ec7947 */ /* 0x000fea000383ffff */
.L_x_72:
[----:B------:R-:W-:-:S06]  /*5a10*/  UISETP.GE.AND UP0, UPT, UR15, 0x4, UPT ;  /* 0x000000040f00788c */ /* 0x000fcc000bf06270 */
[----:B------:R-:W-:-:S13]  /*5a20*/  PLOP3.LUT P0, PT, PT, PT, UP0, 0x80, 0x8 ;  /* 0x000000000008781c */ /* 0x000fda0003f0f008 */
[----:B-1----:R-:W-:Y:S05]  /*5a30*/  @!P0 EXIT ;  /* 0x000000000000894d */ /* 0x002fea0003800000 */
[----:B------:R-:W1:Y:S08]  /*5a40*/  S2UR UR4, SR_CgaCtaId ;  /* 0x00000000000479c3 */ /* 0x000e700000008800 */
[----:B------:R-:W-:Y:S01]  /*5a50*/  BAR.SYNC.DEFER_BLOCKING 0x6, 0xa0 ;  /* 0x0182800000007b1d */ /* 0x000fe20000010000 */
[C---:B------:R-:W-:Y:S01]  /*5a60*/  IMAD.SHL.U32 R0, R101.reuse, 0x20, RZ ;  /* 0x0000002065007824 */ /* 0x040fe200078e00ff */
[C---:B------:R-:W-:Y:S01]  /*5a70*/  SHF.L.U32 R37, R101.reuse, 0x10, RZ ;  /* 0x0000001065257819 */ /* 0x040fe200000006ff */
[C---:B------:R-:W-:Y:S01]  /*5a80*/  IMAD.SHL.U32 R109, R101.reuse, 0x4, RZ ;  /* 0x00000004656d7824 */ /* 0x040fe200078e00ff */
[C---:B------:R-:W-:Y:S01]  /*5a90*/  LOP3.LUT R102, R101.reuse, 0x2, RZ, 0xc0, !PT ;  /* 0x0000000265667812 */ /* 0x040fe200078ec0ff */
[----:B------:R-:W-:Y:S01]  /*5aa0*/  USHF.R.S32.HI UR52, URZ, 0x1f, UR5 ;  /* 0x0000001fff347899 */ /* 0x000fe20008011405 */
[----:B------:R-:W-:Y:S01]  /*5ab0*/  LOP3.LUT R6, R0, 0xc0, RZ, 0xc0, !PT ;  /* 0x000000c000067812 */ /* 0x000fe200078ec0ff */
[----:B------:R-:W-:Y:S01]  /*5ac0*/  UMOV UR50, 0x400 ;  /* 0x0000040000327882 */ /* 0x000fe20000000000 */
[----:B------:R-:W2:Y:S01]  /*5ad0*/  LDCU.64 UR6, c[0x0][0x888] ;  /* 0x00011100ff0677ac */ /* 0x000ea20008000a00 */
[----:B------:R-:W3:Y:S01]  /*5ae0*/  LDC.64 R76, c[0x0][0x888] ;  /* 0x00022200ff4c7b82 */ /* 0x000ee20000000a00 */
[C---:B------:R-:W-:Y:S01]  /*5af0*/  LOP3.LUT R93, R101.reuse, 0x60, RZ, 0xc0, !PT ;  /* 0x00000060655d7812 */ /* 0x040fe200078ec0ff */
[----:B------:R-:W-:Y:S01]  /*5b00*/  HFMA2 R36, -RZ, RZ, 0, 0 ;  /* 0x00000000ff247431 */ /* 0x000fe200000001ff */
[----:B------:R-:W-:Y:S01]  /*5b10*/  LOP3.LUT R101, R101, 0x4, RZ, 0xc0, !PT ;  /* 0x0000000465657812 */ /* 0x000fe200078ec0ff */
[----:B------:R-:W-:Y:S01]  /*5b20*/  ULEA.HI UR52, UR52, UR5, URZ, 0x6 ;  /* 0x0000000534347291 */ /* 0x000fe2000f8f30ff */
[----:B------:R-:W-:Y:S01]  /*5b30*/  LOP3.LUT R109, R6, 0x18, R109, 0xf8, !PT ;  /* 0x00000018066d7812 */ /* 0x000fe200078ef86d */
[----:B------:R-:W-:Y:S01]  /*5b40*/  IMAD.MOV.U32 R92, RZ, RZ, 0x1 ;  /* 0x00000001ff5c7424 */ /* 0x000fe200078e00ff */
[----:B------:R-:W-:Y:S01]  /*5b50*/  IADD3 R108, PT, PT, -R101, 0x2, RZ ;  /* 0x00000002656c7810 */ /* 0x000fe20007ffe1ff */
[----:B------:R-:W4:Y:S01]  /*5b60*/  LDC.64 R78, c[0x0][0x890] ;  /* 0x00022400ff4e7b82 */ /* 0x000f220000000a00 */
[----:B------:R-:W-:-:S02]  /*5b70*/  LOP3.LUT R109, R109, 0xf20, R0, 0xf8, !PT ;  /* 0x00000f206d6d7812 */ /* 0x000fc400078ef800 */
[----:B------:R-:W-:Y:S01]  /*5b80*/  CS2R R90, SRZ ;  /* 0x00000000005a7805 */ /* 0x000fe2000001ff00 */
[----:B------:R-:W-:Y:S01]  /*5b90*/  IMAD.MOV.U32 R46, RZ, RZ, RZ ;  /* 0x000000ffff2e7224 */ /* 0x000fe200078e00ff */
[----:B------:R-:W-:Y:S01]  /*5ba0*/  LOP3.LUT R37, R37, 0x600000, RZ, 0xc0, !PT ;  /* 0x0060000025257812 */ /* 0x000fe200078ec0ff */
[----:B------:R-:W-:Y:S01]  /*5bb0*/  IMAD.MOV R102, RZ, RZ, -R102 ;  /* 0x000000ffff667224 */ /* 0x000fe200078e0a66 */
[----:B-1----:R-:W-:Y:S01]  /*5bc0*/  ULEA UR50, UR4, UR50, 0x18 ;  /* 0x0000003204327291 */ /* 0x002fe2000f8ec0ff */
[----:B------:R-:W-:Y:S01]  /*5bd0*/  IADD3 R101, PT, PT, -R101, RZ, RZ ;  /* 0x000000ff65657210 */ /* 0x000fe20007ffe1ff */
[----:B------:R-:W-:Y:S01]  /*5be0*/  IMAD.SHL.U32 R108, R108, 0x10, RZ ;  /* 0x000000106c6c7824 */ /* 0x000fe200078e00ff */
[----:B------:R-:W1:Y:S01]  /*5bf0*/  LDCU UR60, c[0x0][0x370] ;  /* 0x00006e00ff3c77ac */ /* 0x000e620008000800 */
[----:B--2---:R-:W-:Y:S02]  /*5c00*/  IMAD.U32 R97, RZ, RZ, UR6 ;  /* 0x00000006ff617e24 */ /* 0x004fe4000f8e00ff */
[----:B------:R-:W-:Y:S01]  /*5c10*/  IMAD.U32 R96, RZ, RZ, UR7 ;  /* 0x00000007ff607e24 */ /* 0x000fe2000f8e00ff */
[----:B------:R-:W2:Y:S02]  /*5c20*/  LDCU.64 UR6, c[0x0][0x8a8] ;  /* 0x00011500ff0677ac */ /* 0x000ea40008000a00 */
[----:B------:R-:W1:Y:S01]  /*5c30*/  LDS R2, [UR50+0x190] ;  /* 0x00019032ff027984 */ /* 0x000e620008000800 */
[----:B------:R-:W-:Y:S01]  /*5c40*/  UIADD3 UR4, UPT, UPT, UR50, 0x200, URZ ;  /* 0x0000020032047890 */ /* 0x000fe2000fffe0ff */
[----:B------:R-:W1:Y:S05]  /*5c50*/  LDCU UR45, c[0x0][0xb0c] ;  /* 0x00016180ff2d77ac */ /* 0x000e6a0008000800 */
[----:B------:R-:W-:Y:S01]  /*5c60*/  IMAD.U32 R0, RZ, RZ, UR4 ;  /* 0x00000004ff007e24 */ /* 0x000fe2000f8e00ff */
[----:B------:R-:W-:Y:S01]  /*5c70*/  LEA R109, R109, UR4, 0x1 ;  /* 0x000000046d6d7c11 */ /* 0x000fe2000f8e08ff */
[----:B------:R-:W1:Y:S01]  /*5c80*/  LDCU UR38, c[0x0][0xb30] ;  /* 0x00016600ff2677ac */ /* 0x000e620008000800 */
[----:B------:R-:W1:Y:S01]  /*5c90*/  LDCU UR61, c[0x0][0x388] ;  /* 0x00007100ff3d77ac */ /* 0x000e620008000800 */
[----:B--2---:R-:W-:-:S02]  /*5ca0*/  IMAD.U32 R99, RZ, RZ, UR6 ;  /* 0x00000006ff637e24 */ /* 0x004fc4000f8e00ff */
[----:B------:R-:W-:Y:S01]  /*5cb0*/  IMAD.U32 R98, RZ, RZ, UR7 ;  /* 0x00000007ff627e24 */ /* 0x000fe2000f8e00ff */
[----:B------:R-:W2:Y:S01]  /*5cc0*/  LDCU.64 UR46, c[0x0][0xb28] ;  /* 0x00016500ff2e77ac */ /* 0x000ea20008000a00 */
[----:B------:R-:W1:Y:S01]  /*5cd0*/  LDCU.64 UR62, c[0x0][0x8b0] ;  /* 0x00011600ff3e77ac */ /* 0x000e620008000a00 */
[----:B------:R-:W1:Y:S01]  /*5ce0*/  LDCU.128 UR56, c[0x0][0xb10] ;  /* 0x00016200ff3877ac */ /* 0x000e620008000c00 */
[----:B------:R-:W1:Y:S01]  /*5cf0*/  LDCU UR55, c[0x0][0x374] ;  /* 0x00006e80ff3777ac */ /* 0x000e620008000800 */
[----:B------:R-:W-:Y:S01]  /*5d00*/  USHF.R.S32.HI UR52, URZ, 0x6, UR52 ;  /* 0x00000006ff347899 */ /* 0x000fe20008011434 */
[----:B------:R-:W-:Y:S01]  /*5d10*/  UMOV UR53, URZ ;  /* 0x000000ff00357c82 */ /* 0x000fe20008000000 */
[----:B------:R-:W-:Y:S01]  /*5d20*/  UMOV UR54, URZ ;  /* 0x000000ff00367c82 */ /* 0x000fe20008000000 */
[C---:B-1----:R-:W-:Y:S01]  /*5d30*/  VIADD R3, R2.reuse, 0x40 ;  /* 0x0000004002037836 */ /* 0x042fe20000000000 */
[----:B------:R-:W-:-:S04]  /*5d40*/  LOP3.LUT R2, R2, 0xffff, RZ, 0xc0, !PT ;  /* 0x0000ffff02027812 */ /* 0x000fc800078ec0ff */
[----:B------:R-:W-:-:S05]  /*5d50*/  LOP3.LUT R3, R3, 0xffff, RZ, 0xc0, !PT ;  /* 0x0000ffff03037812 */ /* 0x000fca00078ec0ff */
[----:B--234-:R1:W-:Y:S02]  /*5d60*/  STL.64 [R1], R2 ;  /* 0x0000000201007387 */ /* 0x01c3e40000100a00 */
.L_x_115:
[----:B-1----:R-:W-:Y:S04]  /*5d70*/  SHF.L.U32 R3, R90, 0x1f, RZ ;  /* 0x0000001f5a037819 */ /* 0x002fe800000006ff */
[----:B------:R-:W1:Y:S02]  /*5d80*/  SYNCS.PHASECHK.TRANS64.TRYWAIT P0, [UR50+0x140], R3 ;  /* 0x00014003ff0075a7 */ /* 0x000e640008001132 */
[----:B-1----:R-:W-:Y:S05]  /*5d90*/  @!P0 BRA `(.L_x_85) ;  /* 0x0000003800808947 */ /* 0x002fea0003800000 */
.L_x_178:
[----:B------:R-:W2:Y:S01]  /*5da0*/  LDS.128 R80, [UR50+0x180] ;  /* 0x00018032ff507984 */ /* 0x000ea20008000c00 */
[----:B------:R-:W-:Y:S01]  /*5db0*/  UIADD3 UR4, UPT, UPT, UR50, 0x148, URZ ;  /* 0x0000014832047890 */ /* 0x000fe2000fffe0ff */
[----:B------:R-:W-:Y:S01]  /*5dc0*/  IMAD R2, R36, 0x4, R1 ;  /* 0x0000000424027824 */ /* 0x000fe200078e0201 */
[----:B------:R-:W-:Y:S01]  /*5dd0*/  UISETP.GE.AND UP1, UPT, UR39, 0x1, UPT ;  /* 0x000000012700788c */ /* 0x000fe2000bf26270 */
[----:B------:R-:W-:Y:S01]  /*5de0*/  @!PT LDS RZ, [RZ] ;  /* 0x00000000fffff984 */ /* 0x000fe20000000800 */
[----:B------:R-:W-:Y:S01]  /*5df0*/  @!PT LDS RZ, [RZ] ;  /* 0x00000000fffff984 */ /* 0x000fe20000000800 */
[----:B------:R-:W-:Y:S01]  /*5e00*/  @!PT LDS RZ, [RZ] ;  /* 0x00000000fffff984 */ /* 0x000fe20000000800 */
[----:B------:R-:W-:Y:S01]  /*5e10*/  @!PT LDS RZ, [RZ] ;  /* 0x00000000fffff984 */ /* 0x000fe20000000800 */
[----:B------:R3:W-:Y:S06]  /*5e20*/  MEMBAR.ALL.CTA ;  /* 0x0000000000007992 */ /* 0x0007ec0000008000 */
[----:B---3--:R-:W3:Y:S01]  /*5e30*/  FENCE.VIEW.ASYNC.S ;  /* 0x00000000000073c6 */ /* 0x008ee20000000000 */
[----:B------:R-:W-:Y:S09]  /*5e40*/  UPRMT UR4, URZ, 0x654, UR4 ;  /* 0x00000654ff047896 */ /* 0x000ff20008000004 */
[----:B---3--:R-:W-:Y:S01]  /*5e50*/  SYNCS.ARRIVE.TRANS64.RED.A1T0 RZ, [UR4], RZ ;  /* 0x000000ffffff79a7 */ /* 0x008fe20008100404 */
[----:B------:R-:W5:Y:S01]  /*5e60*/  LDL R2, [R2] ;  /* 0x0000000002027983 */ /* 0x000f620000100800 */
[----:B--2---:R-:W-:Y:S11]  /*5e70*/  LOP3.LUT P0, RZ, R82, 0x1, RZ, 0xc0, !PT ;  /* 0x0000000152ff7812 */ /* 0x004ff6000780c0ff */
[----:B------:R-:W-:Y:S02]  /*5e80*/  @!UPT UIADD3 URZ, UPT, UPT, URZ, URZ, URZ ;  /* 0x000000fffffff290 */ /* 0x000fe4000fffe0ff */
[----:B------:R-:W-:Y:S01]  /*5e90*/  VOTEU.ANY UP0, P0 ;  /* 0x0000000000ff7886 */ /* 0x000fe20000000100 */
[----:B------:R-:W-:Y:S11]  /*5ea0*/  PLOP3.LUT P0, PT, PT, PT, UP0, 0x80, 0x8 ;  /* 0x000000000008781c */ /* 0x000ff60003f0f008 */
[----:B------:R-:W-:Y:S02]  /*5eb0*/  @!UPT UIADD3 URZ, UPT, UPT, URZ, URZ, URZ ;  /* 0x000000fffffff290 */ /* 0x000fe4000fffe0ff */
[----:B-1----:R-:W-:Y:S02]  /*5ec0*/  @P0 MOV R3, R80 ;  /* 0x0000005000030202 */ /* 0x002fe40000000f00 */
[----:B------:R-:W-:Y:S02]  /*5ed0*/  @P0 LOP3.LUT R0, R81, 0xffff, RZ, 0xc0, !PT ;  /* 0x0000ffff51000812 */ /* 0x000fe400078ec0ff */
[----:B------:R-:W-:Y:S02]  /*5ee0*/  @P0 R2UR UR5, R3 ;  /* 0x00000000030502ca */ /* 0x000fe400000e0000 */
[----:B------:R-:W-:Y:S01]  /*5ef0*/  @P0 R2UR UR4, R0 ;  /* 0x00000000000402ca */ /* 0x000fe200000e0000 */
[----:B------:R-:W-:Y:S05]  /*5f00*/  IMAD.U32 R0, RZ, RZ, UR52 ;  /* 0x00000034ff007e24 */ /* 0x000fea000f8e00ff */
[----:B------:R-:W-:Y:S05]  /*5f10*/  IABS R3, R0 ;  /* 0x0000000000037213 */ /* 0x000fea0000000000 */
[----:B------:R-:W-:Y:S02]  /*5f20*/  @UP0 UMOV UR37, UR5 ;  /* 0x0000000500250c82 */ /* 0x000fe40008000000 */
[----:B------:R-:W-:Y:S01]  /*5f30*/  @UP0 UMOV UR36, UR4 ;  /* 0x0000000400240c82 */ /* 0x000fe20008000000 */
[----:B------:R-:W-:Y:S05]  /*5f40*/  BRA.U !UP1, `(.L_x_86) ;  /* 0x0000000109cc7547 */ /* 0x000fea000b800000 */
[----:B------:R-:W1:Y:S01]  /*5f50*/  LDCU UR9, c[0x0][0xb20] ;  /* 0x00016400ff0977ac */ /* 0x000e620008000800 */
[----:B------:R-:W-:Y:S02]  /*5f60*/  UIMAD.WIDE.U32 UR4, UR55, UR59, URZ ;  /* 0x0000003b370472a5 */ /* 0x000fe4000f8e00ff */
[----:B------:R-:W-:Y:S02]  /*5f70*/  UIMAD.WIDE.U32 UR6, UR60, UR56, URZ ;  /* 0x000000383c0672a5 */ /* 0x000fe4000f8e00ff */
[----:B------:R-:W-:Y:S02]  /*5f80*/  UIMAD.WIDE.U32 UR10, UR36, UR59, URZ ;  /* 0x0000003b240a72a5 */ /* 0x000fe4000f8e00ff */
[----:B------:R-:W-:Y:S02]  /*5f90*/  UISETP.NE.AND UP0, UPT, UR58, 0x1, UPT ;  /* 0x000000013a00788c */ /* 0x000fe4000bf05270 */
[----:B------:R-:W-:Y:S02]  /*5fa0*/  UISETP.NE.AND UP1, UPT, UR45, 0x1, UPT ;  /* 0x000000012d00788c */ /* 0x000fe4000bf25270 */
[----:B------:R-:W-:Y:S02]  /*5fb0*/  UISETP.NE.AND UP2, UPT, UR39, 0x1, UPT ;  /* 0x000000012700788c */ /* 0x000fe4000bf45270 */
[----:B------:R-:W-:Y:S01]  /*5fc0*/  UIMAD.WIDE.U32 UR12, UR37, UR56, URZ ;  /* 0x00000038250c72a5 */ /* 0x000fe2000f8e00ff */
[----:B------:R-:W-:Y:S01]  /*5fd0*/  UMOV UR4, UR5 ;  /* 0x0000000500047c82 */ /* 0x000fe20008000000 */
[----:B------:R-:W-:Y:S01]  /*5fe0*/  UMOV UR6, UR11 ;  /* 0x0000000b00067c82 */ /* 0x000fe20008000000 */
[----:B-1----:R-:W-:Y:S03]  /*5ff0*/  USHF.R.U32.HI UR8, URZ, UR9, UR4 ;  /* 0x00000009ff087299 */ /* 0x002fe60008011604 */
[----:B------:R-:W-:Y:S02]  /*6000*/  UMOV UR4, UR7 ;  /* 0x0000000700047c82 */ /* 0x000fe40008000000 */
[----:B------:R-:W-:Y:S02]  /*6010*/  USHF.R.U32.HI UR5, URZ, UR57, UR4 ;  /* 0x00000039ff057299 */ /* 0x000fe40008011604 */
[----:B------:R-:W-:Y:S02]  /*6020*/  USEL UR4, UR55, UR8, !UP0 ;  /* 0x0000000837047287 */ /* 0x000fe4000c000000 */
[----:B------:R-:W-:Y:S02]  /*6030*/  USHF.R.U32.HI UR8, URZ, UR9, UR6 ;  /* 0x00000009ff087299 */ /* 0x000fe40008011606 */
[----:B------:R-:W-:Y:S02]  /*6040*/  UIMAD.WIDE.U32 UR6, UR4, UR46, URZ ;  /* 0x0000002e040672a5 */ /* 0x000fe4000f8e00ff */
[----:B------:R-:W-:Y:S02]  /*6050*/  USEL UR9, UR60, UR5, !UP1 ;  /* 0x000000053c097287 */ /* 0x000fe4000c800000 */
[----:B------:R-:W-:Y:S02]  /*6060*/  USEL UR8, UR36, UR8, !UP0 ;  /* 0x0000000824087287 */ /* 0x000fe4000c000000 */
[----:B------:R-:W-:Y:S01]  /*6070*/  UIMAD.WIDE.U32 UR10, UR9, UR46, URZ ;  /* 0x0000002e090a72a5 */ /* 0x000fe2000f8e00ff */
[----:B------:R-:W-:Y:S01]  /*6080*/  UMOV UR6, UR7 ;  /* 0x0000000700067c82 */ /* 0x000fe20008000000 */
[----:B------:R-:W-:Y:S01]  /*6090*/  UMOV UR5, UR13 ;  /* 0x0000000d00057c82 */ /* 0x000fe20008000000 */
[----:B------:R-:W-:Y:S02]  /*60a0*/  @UP2 USHF.R.U32.HI UR4, URZ, UR47, UR6 ;  /* 0x0000002fff042299 */ /* 0x000fe40008011606 */
[----:B------:R-:W-:Y:S02]  /*60b0*/  USHF.R.U32.HI UR5, URZ, UR57, UR5 ;  /* 0x00000039ff057299 */ /* 0x000fe40008011605 */
[----:B------:R-:W-:Y:S02]  /*60c0*/  UIMAD UR4, UR39, UR4, URZ ;  /* 0x00000004270472a4 */ /* 0x000fe4000f8e02ff */
[----:B------:R-:W-:Y:S02]  /*60d0*/  USEL UR5, UR37, UR5, !UP1 ;  /* 0x0000000525057287 */ /* 0x000fe4000c800000 */
[----:B------:R-:W-:Y:S01]  /*60e0*/  UISETP.GE.AND UP0, UPT, UR8, UR4, UPT ;  /* 0x000000040800728c */ /* 0x000fe2000bf06270 */
[----:B------:R-:W-:Y:S01]  /*60f0*/  UMOV UR6, UR11 ;  /* 0x0000000b00067c82 */ /* 0x000fe20008000000 */
[----:B------:R-:W-:Y:S02]  /*6100*/  UIMAD.WIDE.U32 UR10, UR8, UR46, URZ ;  /* 0x0000002e080a72a5 */ /* 0x000fe4000f8e00ff */
[----:B------:R-:W-:Y:S04]  /*6110*/  @UP2 USHF.R.U32.HI UR9, URZ, UR47, UR6 ;  /* 0x0000002fff092299 */ /* 0x000fe80008011606 */
[----:B------:R-:W-:Y:S01]  /*6120*/  UIMAD UR6, UR39, UR9, URZ ;  /* 0x00000009270672a4 */ /* 0x000fe2000f8e02ff */
[----:B------:R-:W-:Y:S03]  /*6130*/  UMOV UR4, UR11 ;  /* 0x0000000b00047c82 */ /* 0x000fe60008000000 */
[----:B------:R-:W-:Y:S02]  /*6140*/  UISETP.GE.OR UP0, UPT, UR5, UR6, UP0 ;  /* 0x000000060500728c */ /* 0x000fe40008706670 */
[----:B------:R-:W-:Y:S02]  /*6150*/  USHF.R.U32.HI UR4, URZ, UR47, UR4 ;  /* 0x0000002fff047299 */ /* 0x000fe40008011604 */
[----:B------:R-:W-:Y:S02]  /*6160*/  UIMAD.WIDE.U32 UR6, UR5, UR46, URZ ;  /* 0x0000002e050672a5 */ /* 0x000fe4000f8e00ff */
[----:B------:R-:W-:Y:S02]  /*6170*/  USEL UR11, UR8, UR4, !UP2 ;  /* 0x00000004080b7287 */ /* 0x000fe4000d000000 */
[----:B------:R-:W-:Y:S02]  /*6180*/  UIADD3 UR6, UPT, UPT, -UR5, URZ, URZ ;  /* 0x000000ff05067290 */ /* 0x000fe4000fffe1ff */
[----:B------:R-:W-:Y:S02]  /*6190*/  UIADD3 UR10, UPT, UPT, -UR11, URZ, URZ ;  /* 0x000000ff0b0a7290 */ /* 0x000fe4000fffe1ff */
[----:B------:R-:W-:Y:S02]  /*61a0*/  UIMAD UR6, UR45, UR6, UR37 ;  /* 0x000000062d0672a4 */ /* 0x000fe4000f8e0225 */
[----:B------:R-:W-:Y:S01]  /*61b0*/  UIMAD UR10, UR39, UR10, UR8 ;  /* 0x0000000a270a72a4 */ /* 0x000fe2000f8e0208 */
[----:B------:R-:W-:Y:S01]  /*61c0*/  @!UP0 UMOV UR4, UR7 ;  /* 0x0000000700048c82 */ /* 0x000fe20008000000 */
[----:B------:R-:W-:Y:S02]  /*61d0*/  UIADD3 UR7, UPT, UPT, -UR8, URZ, URZ ;  /* 0x000000ff08077290 */ /* 0x000fe4000fffe1ff */
[----:B------:R-:W-:Y:S04]  /*61e0*/  @!UP0 USHF.R.U32.HI UR4, URZ, UR47, UR4 ;  /* 0x0000002fff048299 */ /* 0x000fe80008011604 */
[----:B------:R-:W-:Y:S04]  /*61f0*/  @!UP0 USEL UR4, UR5, UR4, !UP2 ;  /* 0x0000000405048287 */ /* 0x000fe8000d000000 */
[----:B------:R-:W-:Y:S02]  /*6200*/  @!UP0 UIMAD UR9, UR9, UR10, UR4 ;  /* 0x0000000a090982a4 */ /* 0x000fe4000f8e0204 */
[----:B------:R-:W-:Y:S02]  /*6210*/  @!UP0 UIADD3 UR10, UPT, UPT, UR11, -UR4, URZ ;  /* 0x800000040b0a8290 */ /* 0x000fe4000fffe0ff */
[----:B------:R-:W-:Y:S02]  /*6220*/  UIMAD UR4, UR58, UR7, UR36 ;  /* 0x000000073a0472a4 */ /* 0x000fe4000f8e0224 */
[----:B------:R-:W-:Y:S03]  /*6230*/  @!UP0 UIMAD UR8, UR10, UR39, UR5 ;  /* 0x000000270a0882a4 */ /* 0x000fe6000f8e0205 */
[----:B------:R-:W-:Y:S02]  /*6240*/  @!UP0 UMOV UR5, UR9 ;  /* 0x0000000900058c82 */ /* 0x000fe40008000000 */
[----:B------:R-:W-:Y:S02]  /*6250*/  UIMAD UR37, UR5, UR45, UR6 ;  /* 0x0000002d052572a4 */ /* 0x000fe4000f8e0206 */
[----:B------:R-:W-:Y:S11]  /*6260*/  UIMAD UR36, UR8, UR58, UR4 ;  /* 0x0000003a082472a4 */ /* 0x000ff6000f8e0204 */
[----:B------:R-:W-:Y:S01]  /*6270*/  @!UPT UIADD3 URZ, UPT, UPT, URZ, URZ, URZ ;  /* 0x000000fffffff290 */ /* 0x000fe2000fffe0ff */
.L_x_86:
[----:B------:R-:W-:Y:S01]  /*6280*/  UISETP.NE.AND UP4, UPT, UR61, URZ, UPT ;  /* 0x000000ff3d00728c */ /* 0x000fe2000bf85270 */
[----:B------:R-:W-:Y:S01]  /*6290*/  R2UR UR6, R3 ;  /* 0x00000000030672ca */ /* 0x000fe200000e0000 */
[----:B------:R-:W-:Y:S01]  /*62a0*/  UIADD3 UR11, UPT, UPT, UR50, 0x200, URZ ;  /* 0x00000200320b7890 */ /* 0x000fe2000fffe0ff */
[----:B------:R-:W-:Y:S01]  /*62b0*/  IABS R0, R0 ;  /* 0x0000000000007213 */ /* 0x000fe20000000000 */
[----:B------:R-:W-:Y:S01]  /*62c0*/  USHF.L.U32 UR42, UR27, 0x7, URZ ;  /* 0x000000071b2a7899 */ /* 0x000fe200080006ff */
[----:B------:R-:W-:Y:S03]  /*62d0*/  @P0 SHF.R.U32.HI R103, RZ, 0x10, R81 ;  /* 0x00000010ff670819 */ /* 0x000fe60000011651 */
[----:B------:R-:W-:Y:S05]  /*62e0*/  IMAD.MOV R0, RZ, RZ, -R0 ;  /* 0x000000ffff007224 */ /* 0x000fea00078e0a00 */
[----:B------:R-:W-:Y:S01]  /*62f0*/  R2UR UR9, R0 ;  /* 0x00000000000972ca */ /* 0x000fe200000e0000 */
[----:B------:R-:W1:Y:S10]  /*6300*/  I2F.RP R5, UR6 ;  /* 0x0000000600057d06 */ /* 0x000e740008209400 */
[----:B-1----:R-:W1:Y:S02]  /*6310*/  MUFU.RCP R3, R5 ;  /* 0x0000000500037308 */ /* 0x002e640000001000 */
[----:B-1----:R-:W-:Y:S08]  /*6320*/  VIADD R4, R3, 0xffffffe ;  /* 0x0ffffffe03047836 */ /* 0x002ff00000000000 */
[----:B------:R-:W1:Y:S02]  /*6330*/  F2I.FTZ.U32.TRUNC.NTZ R3, R4 ;  /* 0x0000000400037305 */ /* 0x000e64000021f000 */
[----:B-1----:R-:W-:Y:S01]  /*6340*/  R2UR UR5, R3 ;  /* 0x00000000030572ca */ /* 0x002fe200000e0000 */
[----:B------:R-:W-:Y:S05]  /*6350*/  IMAD.U32 R3, RZ, RZ, UR23 ;  /* 0x00000017ff037e24 */ /* 0x000fea000f8e00ff */
[----:B------:R-:W-:Y:S04]  /*6360*/  IABS R3, R3 ;  /* 0x0000000300037213 */ /* 0x000fe80000000000 */
[----:B------:R-:W-:Y:S01]  /*6370*/  R2UR UR8, R3 ;  /* 0x00000000030872ca */ /* 0x000fe200000e0000 */
[----:B------:R-:W-:Y:S02]  /*6380*/  IMAD.U32 R3, RZ, RZ, UR61 ;  /* 0x0000003dff037e24 */ /* 0x000fe4000f8e00ff */
[----:B------:R-:W-:Y:S03]  /*6390*/  UIADD3 UR4, UPT, UPT, URZ, -UR5, URZ ;  /* 0x80000005ff047290 */ /* 0x000fe6000fffe0ff */
[----:B------:R-:W-:Y:S01]  /*63a0*/  IABS R5, R3 ;  /* 0x0000000300057213 */ /* 0x000fe20000000000 */
[----:B------:R-:W-:Y:S03]  /*63b0*/  UIMAD UR7, UR4, UR6, URZ ;  /* 0x00000006040772a4 */ /* 0x000fe6000f8e02ff */
[----:B------:R-:W-:Y:S01]  /*63c0*/  UMOV UR4, URZ ;  /* 0x000000ff00047c82 */ /* 0x000fe20008000000 */
[----:B------:R-:W1:Y:S01]  /*63d0*/  I2F.RP R0, R5 ;  /* 0x0000000500007306 */ /* 0x000e620000209400 */
[----:B------:R-:W-:Y:S07]  /*63e0*/  UIMAD.WIDE.U32 UR4, UR5, UR7, UR4 ;  /* 0x00000007050472a5 */ /* 0x000fee000f8e0004 */
[----:B------:R-:W-:Y:S02]  /*63f0*/  UMOV UR4, UR5 ;  /* 0x0000000500047c82 */ /* 0x000fe40008000000 */
[----:B------:R-:W-:Y:S01]  /*6400*/  UIMAD.WIDE.U32 UR4, UR4, UR8, URZ ;  /* 0x00000008040472a5 */ /* 0x000fe2000f8e00ff */
[----:B-1----:R-:W1:Y:S06]  /*6410*/  MUFU.RCP R0, R0 ;  /* 0x0000000000007308 */ /* 0x002e6c0000001000 */
[----:B------:R-:W-:Y:S02]  /*6420*/  UMOV UR43, UR5 ;  /* 0x00000005002b7c82 */ /* 0x000fe40008000000 */
[----:B------:R-:W-:Y:S04]  /*6430*/  UIMAD UR4, UR43, UR9, UR8 ;  /* 0x000000092b0472a4 */ /* 0x000fe8000f8e0208 */
[----:B------:R-:W-:Y:S01]  /*6440*/  UISETP.GT.U32.AND UP0, UPT, UR6, UR4, UPT ;  /* 0x000000040600728c */ /* 0x000fe2000bf04070 */
[----:B-1----:R-:W-:Y:S10]  /*6450*/  IADD3 R6, PT, PT, R0, 0xffffffe, RZ ;  /* 0x0ffffffe00067810 */ /* 0x002ff40007ffe0ff */
[----:B------:R-:W-:Y:S02]  /*6460*/  @!UP0 UIADD3 UR4, UPT, UPT, UR4, -UR6, URZ ;  /* 0x8000000604048290 */ /* 0x000fe4000fffe0ff */
[----:B------:R-:W-:Y:S01]  /*6470*/  @!UP0 UIADD3 UR43, UPT, UPT, UR43, 0x1, URZ ;  /* 0x000000012b2b8890 */ /* 0x000fe2000fffe0ff */
[----:B------:R1:W2:Y:S01]  /*6480*/  F2I.FTZ.U32.TRUNC.NTZ R7, R6 ;  /* 0x0000000600077305 */ /* 0x0002a2000021f000 */
[----:B------:R-:W-:Y:S02]  /*6490*/  UISETP.GE.U32.AND UP2, UPT, UR4, UR6, UPT ;  /* 0x000000060400728c */ /* 0x000fe4000bf46070 */
[----:B------:R-:W-:Y:S02]  /*64a0*/  ULOP3.LUT UR4, UR23, UR52, URZ, 0x3c, !UPT ;  /* 0x0000003417047292 */ /* 0x000fe4000f8e3cff */
[----:B------:R-:W-:Y:S02]  /*64b0*/  UISETP.NE.AND UP0, UPT, UR52, URZ, UPT ;  /* 0x000000ff3400728c */ /* 0x000fe4000bf05270 */
[----:B------:R-:W-:Y:S05]  /*64c0*/  UISETP.GE.AND UP1, UPT, UR4, URZ, UPT ;  /* 0x000000ff0400728c */ /* 0x000fea000bf26270 */
[----:B------:R-:W-:Y:S01]  /*64d0*/  @UP2 UIADD3 UR43, UPT, UPT, UR43, 0x1, URZ ;  /* 0x000000012b2b2890 */ /* 0x000fe2000fffe0ff */
[----:B-1----:R-:W-:Y:S02]  /*64e0*/  HFMA2 R6, -RZ, RZ, 0, 0 ;  /* 0x00000000ff067431 */ /* 0x002fe400000001ff */
[--C-:B--2---:R-:W-:Y:S03]  /*64f0*/  IMAD.MOV R4, RZ, RZ, -R7.reuse ;  /* 0x000000ffff047224 */ /* 0x104fe600078e0a07 */
[----:B------:R-:W-:Y:S02]  /*6500*/  @!UP1 UIADD3 UR43, UPT, UPT, -UR43, URZ, URZ ;  /* 0x000000ff2b2b9290 */ /* 0x000fe4000fffe1ff */
[----:B------:R-:W-:Y:S01]  /*6510*/  @!UP0 ULOP3.LUT UR43, URZ, UR52, URZ, 0x33, !UPT ;  /* 0x00000034ff2b8292 */ /* 0x000fe2000f8e33ff */
[----:B------:R-:W-:Y:S01]  /*6520*/  IMAD R3, R4, R5, RZ ;  /* 0x0000000504037224 */ /* 0x000fe200078e02ff */
[----:B------:R-:W-:Y:S02]  /*6530*/  UISETP.NE.AND UP0, UPT, UR38, 0x1, UPT ;  /* 0x000000012600788c */ /* 0x000fe4000bf05270 */
[----:B------:R-:W-:Y:S01]  /*6540*/  ULOP3.LUT UR4, UR43, UR61, URZ, 0x3c, !UPT ;  /* 0x0000003d2b047292 */ /* 0x000fe2000f8e3cff */
[----:B------:R-:W-:Y:S03]  /*6550*/  IMAD.HI.U32 R7, R7, R3, R6 ;  /* 0x0000000307077227 */ /* 0x000fe600078e0006 */
[----:B------:R-:W-:Y:S01]  /*6560*/  UISETP.GE.AND UP3, UPT, UR4, URZ, UPT ;  /* 0x000000ff0400728c */ /* 0x000fe2000bf66270 */
[----:B------:R-:W-:Y:S04]  /*6570*/  IMAD.U32 R0, RZ, RZ, UR43 ;  /* 0x0000002bff007e24 */ /* 0x000fe8000f8e00ff */
[----:B------:R-:W1:Y:S01]  /*6580*/  @!UP0 LDCU.128 UR12, c[0x0][0xb10] ;  /* 0x00016200ff0c87ac */ /* 0x000e620008000c00 */
[----:B------:R-:W-:Y:S05]  /*6590*/  IABS R0, R0 ;  /* 0x0000000000007213 */ /* 0x000fea0000000000 */
[----:B------:R-:W-:Y:S01]  /*65a0*/  IMAD.HI.U32 R7, R7, R0, RZ ;  /* 0x0000000007077227 */ /* 0x000fe200078e00ff */
[----:B------:R-:W2:Y:S03]  /*65b0*/  @!UP0 LDCU UR5, c[0x0][0xb0c] ;  /* 0x00016180ff0587ac */ /* 0x000ea60008000800 */
[----:B------:R-:W-:Y:S01]  /*65c0*/  IMAD.MOV R3, RZ, RZ, -R7 ;  /* 0x000000ffff037224 */ /* 0x000fe200078e0a07 */
[----:B------:R-:W3:Y:S03]  /*65d0*/  @!UP0 LDCU UR10, c[0x0][0xb20] ;  /* 0x00016400ff0a87ac */ /* 0x000ee60008000800 */
[C---:B------:R-:W-:Y:S01]  /*65e0*/  IMAD R0, R5.reuse, R3, R0 ;  /* 0x0000000305007224 */ /* 0x040fe200078e0200 */
[----:B-1----:R-:W-:Y:S04]  /*65f0*/  UIMAD.WIDE.U32 UR6, UR37, UR12, URZ ;  /* 0x0000000c250672a5 */ /* 0x002fe8000f8e00ff */
[----:B------:R-:W-:Y:S01]  /*6600*/  ISETP.GT.U32.AND P1, PT, R5, R0, PT ;  /* 0x000000000500720c */ /* 0x000fe20003f24070 */
[----:B------:R-:W-:Y:S02]  /*6610*/  UIMAD.WIDE.U32 UR8, UR36, UR15, URZ ;  /* 0x0000000f240872a5 */ /* 0x000fe4000f8e00ff */
[----:B------:R-:W-:Y:S01]  /*6620*/  @!UP0 UISETP.NE.AND UP1, UPT, UR14, 0x1, UPT ;  /* 0x000000010e00888c */ /* 0x000fe2000bf25270 */
[----:B------:R-:W-:Y:S01]  /*6630*/  @!UP0 UMOV UR6, UR7 ;  /* 0x0000000700068c82 */ /* 0x000fe20008000000 */
[----:B--2---:R-:W-:Y:S02]  /*6640*/  @!UP0 UISETP.NE.AND UP2, UPT, UR5, 0x1, UPT ;  /* 0x000000010500888c */ /* 0x004fe4000bf45270 */
[----:B------:R-:W-:Y:S01]  /*6650*/  @!UP0 USHF.R.U32.HI UR6, URZ, UR13, UR6 ;  /* 0x0000000dff068299 */ /* 0x000fe20008011606 */
[----:B------:R-:W-:Y:S02]  /*6660*/  @!UP0 UMOV UR4, UR9 ;  /* 0x0000000900048c82 */ /* 0x000fe40008000000 */
[----:B---3--:R-:W-:Y:S03]  /*6670*/  @!UP0 USHF.R.U32.HI UR4, URZ, UR10, UR4 ;  /* 0x0000000aff048299 */ /* 0x008fe60008011604 */
[----:B------:R-:W-:Y:S01]  /*6680*/  @!P1 IMAD.IADD R0, R0, 0x1, -R5 ;  /* 0x0000000100009824 */ /* 0x000fe200078e0a05 */
[----:B------:R-:W-:Y:S01]  /*6690*/  @!UP0 USEL UR7, UR37, UR6, !UP2 ;  /* 0x0000000625078287 */ /* 0x000fe2000d000000 */
[----:B------:R-:W-:Y:S01]  /*66a0*/  @!P1 IADD3 R7, PT, PT, R7, 0x1, RZ ;  /* 0x0000000107079810 */ /* 0x000fe20007ffe0ff */
[----:B------:R-:W-:Y:S02]  /*66b0*/  @!UP0 USEL UR6, UR36, UR4, !UP1 ;  /* 0x0000000424068287 */ /* 0x000fe4000c800000 */
[----:B------:R-:W-:Y:S02]  /*66c0*/  ISETP.GE.U32.AND P2, PT, R0, R5, PT ;  /* 0x000000050000720c */ /* 0x000fe40003f46070 */
[----:B------:R-:W-:Y:S02]  /*66d0*/  @!UP0 UIADD3 UR4, UPT, UPT, -UR7, UR6, URZ ;  /* 0x0000000607048290 */ /* 0x000fe4000fffe1ff */
[----:B------:R-:W-:Y:S02]  /*66e0*/  @!UP0 UIADD3 UR6, UPT, UPT, UR7, -UR6, URZ ;  /* 0x8000000607068290 */ /* 0x000fe4000fffe0ff */
[----:B------:R-:W-:Y:S02]  /*66f0*/  @!UP0 UIMAD UR37, UR4, UR5, UR37 ;  /* 0x00000005042582a4 */ /* 0x000fe4000f8e0225 */
[----:B------:R-:W-:Y:S02]  /*6700*/  @!UP0 UIMAD UR36, UR6, UR14, UR36 ;  /* 0x0000000e062482a4 */ /* 0x000fe4000f8e0224 */
[----:B------:R-:W-:Y:S02]  /*6710*/  ULOP3.LUT UP0, URZ, UR11, 0x1b0, URZ, 0xc0, !UPT ;  /* 0x000001b00bff7892 */ /* 0x000fe4000f80c0ff */
[----:B------:R-:W-:Y:S01]  /*6720*/  UIADD3 UR4, UPT, UPT, -UR43, URZ, URZ ;  /* 0x000000ff2b047290 */ /* 0x000fe2000fffe1ff */
[----:B------:R-:W-:Y:S03]  /*6730*/  @P2 VIADD R7, R7, 0x1 ;  /* 0x0000000107072836 */ /* 0x000fe60000000000 */
[----:B------:R-:W-:Y:S02]  /*6740*/  UIMAD UR5, UR52, UR4, UR23 ;  /* 0x00000004340572a4 */ /* 0x000fe4000f8e0217 */
[----:B------:R-:W-:Y:S02]  /*6750*/  R2UR UR44, R7 ;  /* 0x00000000072c72ca */ /* 0x000fe400000e0000 */
[----:B------:R-:W-:Y:S11]  /*6760*/  USHF.L.U32 UR51, UR5, 0x6, URZ ;  /* 0x0000000605337899 */ /* 0x000ff600080006ff */
[----:B------:R-:W-:Y:S02]  /*6770*/  @!UP3 UIADD3 UR44, UPT, UPT, -UR44, URZ, URZ ;  /* 0x000000ff2c2cb290 */ /* 0x000fe4000fffe1ff */
[----:B------:R-:W-:Y:S04]  /*6780*/  @!UP4 ULOP3.LUT UR44, URZ, UR61, URZ, 0x33, !UPT ;  /* 0x0000003dff2cc292 */ /* 0x000fe8000f8e33ff */
[----:B------:R-:W-:Y:S04]  /*6790*/  UIADD3 UR4, UPT, UPT, -UR44, URZ, URZ ;  /* 0x000000ff2c047290 */ /* 0x000fe8000fffe1ff */
[----:B------:R-:W-:Y:S01]  /*67a0*/  UIMAD UR43, UR61, UR4, UR43 ;  /* 0x000000043d2b72a4 */ /* 0x000fe2000f8e022b */
[----:B------:R-:W-:Y:S11]  /*67b0*/  BRA.U !UP0, `(.L_x_87) ;  /* 0x00000001087c7547 */ /* 0x000ff6000b800000 */
[----:B------:R-:W1:Y:S01]  /*67c0*/  LDCU.64 UR8, c[0x4][0x80] ;  /* 0x01001000ff0877ac */ /* 0x000e620008000a00 */
[----:B------:R-:W-:Y:S01]  /*67d0*/  MOV R16, 0x0 ;  /* 0x0000000000107802 */ /* 0x000fe20000000f00 */
[----:B------:R-:W-:Y:S01]  /*67e0*/  IMAD.MOV.U32 R8, RZ, RZ, 0x70 ;  /* 0x00000070ff087424 */ /* 0x000fe200078e00ff */
[----:B------:R-:W-:Y:S01]  /*67f0*/  MOV R12, 0x1 ;  /* 0x00000001000c7802 */ /* 0x000fe20000000f00 */
[----:B------:R-:W-:Y:S01]  /*6800*/  IMAD.MOV.U32 R13, RZ, RZ, RZ ;  /* 0x000000ffff0d7224 */ /* 0x000fe200078e00ff */
[----:B------:R2:W3:Y:S01]  /*6810*/  LDC.64 R14, c[0x4][R16] ;  /* 0x01000000100e7b82 */ /* 0x0004e20000000a00 */
[----:B------:R-:W4:Y:S01]  /*6820*/  LDCU.64 UR6, c[0x4][0x88] ;  /* 0x01001100ff0677ac */ /* 0x000f220008000a00 */
[----:B------:R-:W4:Y:S01]  /*6830*/  LDCU.64 UR4, c[0x4][0x8] ;  /* 0x01000100ff0477ac */ /* 0x000f220008000a00 */
[----:B-1----:R-:W-:Y:S01]  /*6840*/  MOV R5, UR9 ;  /* 0x0000000900057c02 */ /* 0x002fe20008000f00 */
[----:B------:R-:W-:Y:S01]  /*6850*/  IMAD.U32 R4, RZ, RZ, UR8 ;  /* 0x00000008ff047e24 */ /* 0x000fe2000f8e00ff */
[----:B----4-:R-:W-:Y:S01]  /*6860*/  MOV R7, UR7 ;  /* 0x0000000700077c02 */ /* 0x010fe20008000f00 */
[----:B------:R-:W-:Y:S01]  /*6870*/  IMAD.U32 R6, RZ, RZ, UR6 ;  /* 0x00000006ff067e24 */ /* 0x000fe2000f8e00ff */
[----:B------:R-:W-:Y:S01]  /*6880*/  MOV R11, UR5 ;  /* 0x00000005000b7c02 */ /* 0x000fe20008000f00 */
[----:B------:R-:W-:Y:S02]  /*6890*/  IMAD.U32 R10, RZ, RZ, UR4 ;  /* 0x00000004ff0a7e24 */ /* 0x000fe4000f8e00ff */
[----:B------:R-:W-:Y:S07]  /*68a0*/  LEPC R20, `(.L_x_88) ;  /* 0x000000001014794e */ /* 0x000fee0000000000 */
[----:B--23-5:R-:W-:Y:S05]  /*68b0*/  CALL.ABS.NOINC R14 ;  /* 0x000000000e007343 */ /* 0x02cfea0003c00000 */
.L_x_88:
[----:B------:R-:W1:Y:S01]  /*68c0*/  LDCU.64 UR8, c[0x4][0x80] ;  /* 0x01001000ff0877ac */ /* 0x000e620008000a00 */
[----:B------:R2:W3:Y:S01]  /*68d0*/  LDC.64 R14, c[0x4][R16] ;  /* 0x01000000100e7b82 */ /* 0x0004e20000000a00 */
[----:B------:R-:W-:Y:S02]  /*68e0*/  HFMA2 R12, -RZ, RZ, 0, 5.9604644775390625e-08 ;  /* 0x00000001ff0c7431 */ /* 0x000fe400000001ff */
[----:B------:R-:W-:Y:S02]  /*68f0*/  IMAD.MOV.U32 R8, RZ, RZ, 0x70 ;  /* 0x00000070ff087424 */ /* 0x000fe400078e00ff */
[----:B------:R-:W-:Y:S01]  /*6900*/  IMAD.MOV.U32 R13, RZ, RZ, RZ ;  /* 0x000000ffff0d7224 */ /* 0x000fe200078e00ff */
[----:B------:R-:W4:Y:S01]  /*6910*/  LDCU.64 UR6, c[0x4][0x88] ;  /* 0x01001100ff0677ac */ /* 0x000f220008000a00 */
[----:B------:R-:W5:Y:S01]  /*6920*/  LDCU.64 UR4, c[0x4][0x8] ;  /* 0x01000100ff0477ac */ /* 0x000f620008000a00 */
[----:B-1----:R-:W-:Y:S02]  /*6930*/  MOV R4, UR8 ;  /* 0x0000000800047c02 */ /* 0x002fe40008000f00 */
[----:B------:R-:W-:Y:S02]  /*6940*/  MOV R5, UR9 ;  /* 0x0000000900057c02 */ /* 0x000fe40008000f00 */
[----:B----4-:R-:W-:Y:S01]  /*6950*/  MOV R7, UR7 ;  /* 0x0000000700077c02 */ /* 0x010fe20008000f00 */
[----:B------:R-:W-:Y:S01]  /*6960*/  IMAD.U32 R6, RZ, RZ, UR6 ;  /* 0x00000006ff067e24 */ /* 0x000fe2000f8e00ff */
[----:B-----5:R-:W-:Y:S01]  /*6970*/  MOV R11, UR5 ;  /* 0x00000005000b7c02 */ /* 0x020fe20008000f00 */
[----:B--2---:R-:W-:Y:S02]  /*6980*/  IMAD.U32 R10, RZ, RZ, UR4 ;  /* 0x00000004ff0a7e24 */ /* 0x004fe4000f8e00ff */
[----:B------:R-:W-:Y:S07]  /*6990*/  LEPC R20, `(.L_x_87) ;  /* 0x000000001014794e */ /* 0x000fee0000000000 */
[----:B---3--:R-:W-:Y:S05]  /*69a0*/  CALL.ABS.NOINC R14 ;  /* 0x000000000e007343 */ /* 0x008fea0003c00000 */
.L_x_87:
[----:B------:R-:W-:Y:S01]  /*69b0*/  R2UR UR5, R97 ;  /* 0x00000000610572ca */ /* 0x000fe200000e0000 */
[----:B------:R-:W-:Y:S01]  /*69c0*/  UISETP.NE.U32.AND UP0, UPT, UR62, URZ, UPT ;  /* 0x000000ff3e00728c */ /* 0x000fe2000bf05070 */
[----:B------:R-:W-:Y:S02]  /*69d0*/  ISETP.NE.U32.AND P1, PT, R78, RZ, PT ;  /* 0x000000ff4e00720c */ /* 0x000fe40003f25070 */
[----:B------:R-:W-:Y:S01]  /*69e0*/  R2UR UR4, R96 ;  /* 0x00000000600472ca */ /* 0x000fe200000e0000 */
[----:B------:R-:W-:Y:S01]  /*69f0*/  UISETP.NE.AND.EX UP0, UPT, UR63, URZ, UPT, UP0 ;  /* 0x000000ff3f00728c */ /* 0x000fe2000bf05300 */
[----:B------:R-:W-:Y:S02]  /*6a00*/  ISETP.NE.AND.EX P1, PT, R79, RZ, PT, P1 ;  /* 0x000000ff4f00720c */ /* 0x000fe40003f25310 */
[----:B------:R-:W-:Y:S02]  /*6a10*/  ISETP.NE.AND P6, PT, R100, RZ, PT ;  /* 0x000000ff6400720c */ /* 0x000fe40003fc5270 */
[----:B------:R-:W-:Y:S03]  /*6a20*/  PLOP3.LUT P2, PT, PT, PT, PT, 0x8, 0x80 ;  /* 0x000000000080781c */ /* 0x000fe60003f4e170 */
[----:B------:R-:W-:Y:S04]  /*6a30*/  ISETP.NE.U32.AND P3, PT, RZ, UR5, PT ;  /* 0x00000005ff007c0c */ /* 0x000fe8000bf65070 */
[----:B------:R-:W-:Y:S04]  /*6a40*/  ISETP.NE.AND.EX P3, PT, RZ, UR4, PT, P3 ;  /* 0x00000004ff007c0c */ /* 0x000fe8000bf65330 */
[----:B------:R-:W-:Y:S01]  /*6a50*/  @P6 PLOP3.LUT P2, PT, P1, PT, PT, 0x80, 0x8 ;  /* 0x000000000008681c */ /* 0x000fe20000f4f070 */
[----:B------:R-:W-:Y:S01]  /*6a60*/  @!UPT UIADD3 URZ, UPT, UPT, URZ, URZ, URZ ;  /* 0x000000fffffff290 */ /* 0x000fe2000fffe0ff */
[----:B------:R-:W-:Y:S11]  /*6a70*/  @!P1 BRA `(.L_x_89) ;  /* 0x0000000000309947 */ /* 0x000ff60003800000 */
[----:B------:R-:W-:Y:S01]  /*6a80*/  ISETP.NE.U32.AND P0, PT, R76, RZ, PT ;  /* 0x000000ff4c00720c */ /* 0x000fe20003f05070 */
[----:B------:R-:W1:Y:S01]  /*6a90*/  LDCU.64 UR4, c[0x0][0x358] ;  /* 0x00006b00ff0477ac */ /* 0x000e620008000a00 */
[----:B------:R-:W-:Y:S02]  /*6aa0*/  IMAD.MOV.U32 R94, RZ, RZ, 0x1 ;  /* 0x00000001ff5e7424 */ /* 0x000fe400078e00ff */
[----:B------:R-:W-:Y:S11]  /*6ab0*/  ISETP.NE.AND.EX P0, PT, R77, RZ, PT, P0 ;  /* 0x000000ff4d00720c */ /* 0x000ff60003f05300 */
[----:B------:R-:W-:Y:S02]  /*6ac0*/  @!UPT UIADD3 URZ, UPT, UPT, URZ, URZ, URZ ;  /* 0x000000fffffff290 */ /* 0x000fe4000fffe0ff */
[----:B------:R-:W2:Y:S01]  /*6ad0*/  @P0 LDC.64 R4, c[0x0][0x888] ;  /* 0x00022200ff040b82 */ /* 0x000ea20000000a00 */
[----:B------:R-:W-:Y:S04]  /*6ae0*/  @P0 IMAD R0, R17, R78, RZ ;  /* 0x0000004e11000224 */ /* 0x000fe800078e02ff */
[----:B--2---:R-:W-:Y:S04]  /*6af0*/  @P0 IMAD.WIDE R4, R0, 0x4, R4 ;  /* 0x0000000400040825 */ /* 0x004fe800078e0204 */
[----:B------:R-:W-:Y:S01]  /*6b00*/  HFMA2 R0, -RZ, RZ, 0, 5.9604644775390625e-08 ;  /* 0x00000001ff007431 */ /* 0x000fe200000001ff */
[----:B-1---5:R1:W5:Y:S04]  /*6b10*/  @P0 LDG.E R41, desc[UR4][R4.64] ;  /* 0x0000000404290981 */ /* 0x022368000c1e1900 */
[----:B------:R-:W-:Y:S01]  /*6b20*/  @!P0 PRMT R94, R0, 0x7610, R94 ;  /* 0x00007610005e8816 */ /* 0x000fe2000000005e */
[----:B-1----:R-:W2:Y:S06]  /*6b30*/  @!P0 LDC R41, c[0x0][0x880] ;  /* 0x00022000ff298b82 */ /* 0x002eac0000000800 */
.L_x_89:
[----:B------:R-:W-:Y:S05]  /*6b40*/  BRA.U !UP0, `(.L_x_90) ;  /* 0x00000001082c7547 */ /* 0x000fea000b800000 */
[----:B------:R-:W-:Y:S02]  /*6b50*/  R2UR UR5, R99 ;  /* 0x00000000630572ca */ /* 0x000fe400000e0000 */
[----:B------:R-:W-:Y:S11]  /*6b60*/  R2UR UR4, R98 ;  /* 0x00000000620472ca */ /* 0x000ff600000e0000 */
[----:B------:R-:W-:Y:S04]  /*6b70*/  ISETP.NE.U32.AND P0, PT, RZ, UR5, PT ;  /* 0x00000005ff007c0c */ /* 0x000fe8000bf05070 */
[----:B------:R-:W-:Y:S01]  /*6b80*/  ISETP.NE.AND.EX P0, PT, RZ, UR4, PT, P0 ;  /* 0x00000004ff007c0c */ /* 0x000fe2000bf05300 */
[----:B------:R-:W1:Y:S11]  /*6b90*/  LDCU.64 UR4, c[0x0][0x358] ;  /* 0x00006b00ff0477ac */ /* 0x000e760008000a00 */
[----:B------:R-:W-:Y:S01]  /*6ba0*/  @!UPT UIADD3 URZ, UPT, UPT, URZ, URZ, URZ ;  /* 0x000000fffffff290 */ /* 0x000fe2000fffe0ff */
[----:B------:R-:W3:Y:S01]  /*6bb0*/  @P0 LDC.64 R4, c[0x0][0x8a8] ;  /* 0x00022a00ff040b82 */ /* 0x000ee20000000a00 */
[----:B------:R-:W-:Y:S04]  /*6bc0*/  @P0 IMAD R0, R17, UR62, RZ ;  /* 0x0000003e11000c24 */ /* 0x000fe8000f8e02ff */
[----:B---3--:R-:W-:Y:S05]  /*6bd0*/  @P0 IMAD.WIDE R4, R0, 0x4, R4 ;  /* 0x0000000400040825 */ /* 0x008fea00078e0204 */
[----:B-1---5:R1:W5:Y:S02]  /*6be0*/  @P0 LDG.E R38, desc[UR4][R4.64] ;  /* 0x0000000404260981 */ /* 0x022364000c1e1900 */
[----:B-1----:R-:W3:Y:S02]  /*6bf0*/  @!P0 LDC R38, c[0x0][0x8a0] ;  /* 0x00022800ff268b82 */ /* 0x002ee40000000800 */
.L_x_90:
[----:B--2--5:R-:W-:Y:S01]  /*6c00*/  FSETP.NEU.AND P0, PT, R41, RZ, PT ;  /* 0x000000ff2900720b */ /* 0x024fe20003f0d000 */
[----:B------:R-:W-:Y:S01]  /*6c10*/  IMAD.SHL.U32 R116, R46, 0x2000, RZ ;  /* 0x000020002e747824 */ /* 0x000fe200078e00ff */
[----:B------:R-:W-:Y:S01]  /*6c20*/  SEL R4, RZ, 0xffffffff, P3 ;  /* 0xffffffffff047807 */ /* 0x000fe20001800000 */
[----:B------:R-:W-:Y:S01]  /*6c30*/  IMAD.SHL.U32 R105, R102, 0x10, RZ ;  /* 0x0000001066697824 */ /* 0x000fe200078e00ff */
[----:B------:R-:W-:Y:S01]  /*6c40*/  @P6 LOP3.LUT P3, RZ, R94, 0xff, RZ, 0xc0, !PT ;  /* 0x000000ff5eff6812 */ /* 0x000fe2000786c0ff */
[----:B------:R-:W-:Y:S01]  /*6c50*/  IMAD.IADD R114, R109, 0x1, R116 ;  /* 0x000000016d727824 */ /* 0x000fe200078e0274 */
[----:B------:R-:W-:Y:S01]  /*6c60*/  @P6 SEL R111, RZ, 0xffffffff, P0 ;  /* 0xffffffffff6f6807 */ /* 0x000fe20000000000 */
[----:B------:R-:W-:Y:S01]  /*6c70*/  IMAD.SHL.U32 R104, R101, 0x10, RZ ;  /* 0x0000001065687824 */ /* 0x000fe200078e00ff */
[----:B------:R-:W-:Y:S01]  /*6c80*/  LOP3.LUT R47, R92, 0x1, RZ, 0x3c, !PT ;  /* 0x000000015c2f7812 */ /* 0x000fe200078e3cff */
[----:B------:R-:W-:Y:S01]  /*6c90*/  IMAD.IADD R113, R114, 0x1, R105 ;  /* 0x0000000172717824 */ /* 0x000fe200078e0269 */
[----:B------:R-:W-:Y:S01]  /*6ca0*/  @P2 SEL R111, R4, R111, !P3 ;  /* 0x0000006f046f2207 */ /* 0x000fe20005800000 */
[----:B------:R-:W-:Y:S01]  /*6cb0*/  BSSY B1, `(.L_x_91) ;  /* 0x0000035000017945 */ /* 0x000fe20003800000 */
[----:B------:R-:W-:Y:S01]  /*6cc0*/  LEA R0, R46, UR50, 0x3 ;  /* 0x000000322e007c11 */ /* 0x000fe2000f8e18ff */
[----:B------:R-:W-:Y:S01]  /*6cd0*/  IMAD.MOV.U32 R115, RZ, RZ, 0x1 ;  /* 0x00000001ff737424 */ /* 0x000fe200078e00ff */
[----:B------:R-:W-:Y:S01]  /*6ce0*/  @P6 LOP3.LUT R111, R111, 0x1, RZ, 0xc0, !PT ;  /* 0x000000016f6f6812 */ /* 0x000fe200078ec0ff */
[----:B------:R-:W-:Y:S01]  /*6cf0*/  IMAD.IADD R39, R37, 0x1, R2 ;  /* 0x0000000125277824 */ /* 0x000fe200078e0202 */
[----:B------:R-:W-:Y:S01]  /*6d00*/  LEA R106, R36, UR50, 0x3 ;  /* 0x00000032246a7c11 */ /* 0x000fe2000f8e18ff */
[----:B------:R-:W-:Y:S01]  /*6d10*/  IMAD.MOV.U32 R118, RZ, RZ, R46 ;  /* 0x000000ffff767224 */ /* 0x000fe200078e002e */
[----:B------:R-:W-:Y:S02]  /*6d20*/  ISETP.NE.U32.OR P5, PT, R111, 0x1, !P6 ;  /* 0x000000016f00780c */ /* 0x000fe400077a5470 */
[----:B------:R-:W-:Y:S02]  /*6d30*/  CS2R R74, SRZ ;  /* 0x00000000004a7805 */ /* 0x000fe4000001ff00 */
[----:B------:R-:W-:Y:S02]  /*6d40*/  SHF.L.U32 R3, R91, 0x1f, RZ ;  /* 0x0000001f5b037819 */ /* 0x000fe400000006ff */
[----:B------:R-:W-:Y:S02]  /*6d50*/  CS2R R72, SRZ ;  /* 0x0000000000487805 */ /* 0x000fe4000001ff00 */
[----:B------:R-:W-:Y:S02]  /*6d60*/  LOP3.LUT P2, R110, R94, 0xff, RZ, 0xc0, !PT ;  /* 0x000000ff5e6e7812 */ /* 0x000fe4000784c0ff */
[----:B------:R-:W-:Y:S02]  /*6d70*/  CS2R R66, SRZ ;  /* 0x0000000000427805 */ /* 0x000fe4000001ff00 */
[----:B------:R-:W-:Y:S02]  /*6d80*/  SEL R117, RZ, 0xffffffff, P0 ;  /* 0xffffffffff757807 */ /* 0x000fe40000000000 */
[----:B------:R-:W-:Y:S02]  /*6d90*/  CS2R R64, SRZ ;  /* 0x0000000000407805 */ /* 0x000fe4000001ff00 */
[----:B------:R-:W-:Y:S02]  /*6da0*/  CS2R R58, SRZ ;  /* 0x00000000003a7805 */ /* 0x000fe4000001ff00 */
[----:B------:R-:W-:Y:S02]  /*6db0*/  CS2R R56, SRZ ;  /* 0x0000000000387805 */ /* 0x000fe4000001ff00 */
[----:B------:R-:W-:Y:S02]  /*6dc0*/  @P1 SEL R117, R4, R117, !P2 ;  /* 0x0000007504751207 */ /* 0x000fe40005000000 */
[----:B------:R-:W-:Y:S02]  /*6dd0*/  CS2R R50, SRZ ;  /* 0x0000000000327805 */ /* 0x000fe4000001ff00 */
[----:B------:R-:W-:Y:S02]  /*6de0*/  CS2R R48, SRZ ;  /* 0x0000000000307805 */ /* 0x000fe4000001ff00 */
[----:B------:R-:W-:Y:S01]  /*6df0*/  @P5 SHF.L.U32 R5, R47, 0x1f, RZ ;  /* 0x0000001f2f055819 */ /* 0x000fe200000006ff */
[----:B------:R-:W-:Y:S01]  /*6e00*/  IMAD.IADD R112, R114, 0x1, R104 ;  /* 0x0000000172707824 */ /* 0x000fe200078e0268 */
[----:B------:R-:W-:Y:S01]  /*6e10*/  LOP3.LUT R117, R117, 0x1, RZ, 0xc0, !PT ;  /* 0x0000000175757812 */ /* 0x000fe200078ec0ff */
[----:B------:R-:W-:Y:S01]  /*6e20*/  IMAD.IADD R107, R108, 0x1, R113 ;  /* 0x000000016c6b7824 */ /* 0x000fe200078e0271 */
[----:B------:R-:W1:Y:S01]  /*6e30*/  @P5 SYNCS.PHASECHK.TRANS64.TRYWAIT P4, [R0+URZ+0x100], R5 ;  /* 0x00010005000055a7 */ /* 0x000e6200080811ff */
[----:B------:R2:W4:Y:S01]  /*6e40*/  SYNCS.PHASECHK.TRANS64.TRYWAIT P3, [R106+URZ+0x150], R3 ;  /* 0x000150036a0075a7 */ /* 0x00052200080611ff */
[----:B-1----:R-:W-:Y:S01]  /*6e50*/  @P5 SEL R115, RZ, 0x1, !P4 ;  /* 0x00000001ff735807 */ /* 0x002fe20006000000 */
[----:B--2-4-:R-:W-:Y:S06]  /*6e60*/  @!P5 BRA `(.L_x_92) ;  /* 0x000000000064d947 */ /* 0x014fec0003800000 */
[----:B------:R-:W-:Y:S01]  /*6e70*/  ISETP.NE.AND P1, PT, R115, RZ, PT ;  /* 0x000000ff7300720c */ /* 0x000fe20003f25270 */
[----:B------:R-:W-:Y:S01]  /*6e80*/  BSSY B0, `(.L_x_93) ;  /* 0x000000e000007945 */ /* 0x000fe20003800000 */
[----:B------:R-:W-:Y:S02]  /*6e90*/  ISETP.NE.U32.AND P0, PT, R117, 0x1, PT ;  /* 0x000000017500780c */ /* 0x000fe40003f05070 */
[----:B------:R-:W-:Y:S02]  /*6ea0*/  CS2R R50, SRZ ;  /* 0x0000000000327805 */ /* 0x000fe4000001ff00 */
[----:B------:R-:W-:Y:S02]  /*6eb0*/  CS2R R48, SRZ ;  /* 0x0000000000307805 */ /* 0x000fe4000001ff00 */
[----:B------:R-:W-:Y:S02]  /*6ec0*/  CS2R R58, SRZ ;  /* 0x00000000003a7805 */ /* 0x000fe4000001ff00 */
[----:B------:R-:W-:Y:S02]  /*6ed0*/  CS2R R56, SRZ ;  /* 0x0000000000387805 */ /* 0x000fe4000001ff00 */
[----:B------:R-:W-:Y:S02]  /*6ee0*/  CS2R R66, SRZ ;  /* 0x0000000000427805 */ /* 0x000fe4000001ff00 */
[----:B------:R-:W-:Y:S02]  /*6ef0*/  CS2R R64, SRZ ;  /* 0x0000000000407805 */ /* 0x000fe4000001ff00 */
[----:B------:R-:W-:Y:S02]  /*6f00*/  CS2R R74, SRZ ;  /* 0x00000000004a7805 */ /* 0x000fe4000001ff00 */
[----:B------:R-:W-:Y:S01]  /*6f10*/  CS2R R72, SRZ ;  /* 0x0000000000487805 */ /* 0x000fe2000001ff00 */
[----:B------:R-:W-:Y:S06]  /*6f20*/  @P1 BRA `(.L_x_94) ;  /* 0x00000000000c1947 */ /* 0x000fec0003800000 */
[----:B------:R-:W-:Y:S04]  /*6f30*/  SHF.L.U32 R5, R47, 0x1f, RZ ;  /* 0x0000001f2f057819 */ /* 0x000fe800000006ff */
[----:B------:R-:W1:Y:S02]  /*6f40*/  SYNCS.PHASECHK.TRANS64.TRYWAIT P1, [R0+URZ+0x100], R5 ;  /* 0x00010005000075a7 */ /* 0x000e6400080211ff */
[----:B-1----:R-:W-:Y:S05]  /*6f50*/  @!P1 BRA `(.L_x_95) ;  /* 0x0000002800289947 */ /* 0x002fea0003800000 */
.L_x_94:
[----:B------:R-:W-:Y:S05]  /*6f60*/  BSYNC B0 ;  /* 0x0000000000007941 */ /* 0x000fea0003800000 */
.L_x_93:
[----:B------:R2:W4:Y:S01]  /*6f70*/  @P0 LDS.128 R48, [R114] ;  /* 0x0000000072300984 */ /* 0x0005220000000c00 */
[----:B------:R-:W-:Y:S03]  /*6f80*/  VIADD R118, R46, 0x1 ;  /* 0x000000012e767836 */ /* 0x000fe60000000000 */
[----:B------:R2:W2:Y:S04]  /*6f90*/  @P0 LDS.128 R56, [R113+0x10] ;  /* 0x0000100071380984 */ /* 0x0004a80000000c00 */
[----:B------:R2:W2:Y:S04]  /*6fa0*/  @P0 LDS.128 R64, [R112+0x20] ;  /* 0x0000200070400984 */ /* 0x0004a80000000c00 */
[----:B------:R2:W2:Y:S01]  /*6fb0*/  @P0 LDS.128 R72, [R107+0x10] ;  /* 0x000010006b480984 */ /* 0x0004a20000000c00 */
[C---:B------:R-:W-:Y:S04]  /*6fc0*/  ISETP.NE.AND P0, PT, R118.reuse, 0x3, PT ;  /* 0x000000037600780c */ /* 0x040fe80003f05270 */
[----:B-1----:R-:W-:Y:S02]  /*6fd0*/  SEL R0, RZ, 0x1, P0 ;  /* 0x00000001ff007807 */ /* 0x002fe40000000000 */
[----:B------:R-:W-:Y:S02]  /*6fe0*/  SEL R118, R118, RZ, P0 ;  /* 0x000000ff76767207 */ /* 0x000fe40000000000 */
[----:B------:R-:W-:Y:S02]  /*6ff0*/  LOP3.LUT R47, R47, R0, RZ, 0x3c, !PT ;  /* 0x000000002f2f7212 */ /* 0x000fe400078e3cff */
.L_x_92:
[----:B------:R-:W-:Y:S05]  /*7000*/  BSYNC B1 ;  /* 0x0000000000017941 */ /* 0x000fea0003800000 */
.L_x_91:
[----:B------:R-:W-:Y:S04]  /*7010*/  SHF.R.U32.HI R0, RZ, 0x15, R39 ;  /* 0x00000015ff007819 */ /* 0x000fe80000011627 */
[----:B------:R-:W-:Y:S01]  /*7020*/  LOP3.LUT P0, RZ, R0, 0x3, R95, 0x48, !PT ;  /* 0x0000000300ff7812 */ /* 0x000fe2000780485f */
[----:B------:R-:W-:Y:S01]  /*7030*/  @!UPT UIADD3 URZ, UPT, UPT, URZ, URZ, URZ ;  /* 0x000000fffffff290 */ /* 0x000fe2000fffe0ff */
[----:B------:R-:W-:Y:S11]  /*7040*/  @P3 BRA `(.L_x_96) ;  /* 0x0000000000083947 */ /* 0x000ff60003800000 */
[----:B------:R-:W1:Y:S02]  /*7050*/  SYNCS.PHASECHK.TRANS64.TRYWAIT P1, [R106+URZ+0x150], R3 ;  /* 0x000150036a0075a7 */ /* 0x000e6400080211ff */
[----:B-1----:R-:W-:Y:S05]  /*7060*/  @!P1 BRA `(.L_x_97) ;  /* 0x0000002400f89947 */ /* 0x002fea0003800000 */
.L_x_96:
[----:B------:R-:W-:Y:S05]  /*7070*/  @!P0 BRA `(.L_x_98) ;  /* 0x0000000000408947 */ /* 0x000fea0003800000 */
[----:B------:R-:W1:Y:S01]  /*7080*/  LDCU.64 UR8, c[0x4][0x70] ;  /* 0x01000e00ff0877ac */ /* 0x000e620008000a00 */
[----:B------:R-:W-:Y:S01]  /*7090*/  MOV R3, 0x0 ;  /* 0x0000000000037802 */ /* 0x000fe20000000f00 */
[----:B------:R-:W-:Y:S02]  /*70a0*/  HFMA2 R12, -RZ, RZ, 0, 5.9604644775390625e-08 ;  /* 0x00000001ff0c7431 */ /* 0x000fe400000001ff */
[----:B------:R-:W-:Y:S02]  /*70b0*/  IMAD.MOV.U32 R8, RZ, RZ, 0x192 ;  /* 0x00000192ff087424 */ /* 0x000fe400078e00ff */
[----:B------:R-:W-:Y:S01]  /*70c0*/  IMAD.MOV.U32 R13, RZ, RZ, RZ ;  /* 0x000000ffff0d7224 */ /* 0x000fe200078e00ff */
[----:B------:R-:W5:Y:S01]  /*70d0*/  LDCU.64 UR6, c[0x4][0x78] ;  /* 0x01000f00ff0677ac */ /* 0x000f620008000a00 */
[----:B------:R-:W2:Y:S01]  /*70e0*/  LDC.64 R2, c[0x4][R3] ;  /* 0x0100000003027b82 */ /* 0x000ea20000000a00 */
[----:B------:R-:W3:Y:S01]  /*70f0*/  LDCU.64 UR4, c[0x4][0x10] ;  /* 0x01000200ff0477ac */ /* 0x000ee20008000a00 */
[----:B-1----:R-:W-:Y:S01]  /*7100*/  MOV R5, UR9 ;  /* 0x0000000900057c02 */ /* 0x002fe20008000f00 */
[----:B------:R-:W-:Y:S01]  /*7110*/  IMAD.U32 R4, RZ, RZ, UR8 ;  /* 0x00000008ff047e24 */ /* 0x000fe2000f8e00ff */
[----:B-----5:R-:W-:Y:S01]  /*7120*/  MOV R7, UR7 ;  /* 0x0000000700077c02 */ /* 0x020fe20008000f00 */
[----:B------:R-:W-:Y:S01]  /*7130*/  IMAD.U32 R6, RZ, RZ, UR6 ;  /* 0x00000006ff067e24 */ /* 0x000fe2000f8e00ff */
[----:B---3--:R-:W-:Y:S01]  /*7140*/  MOV R11, UR5 ;  /* 0x00000005000b7c02 */ /* 0x008fe20008000f00 */
[----:B------:R-:W-:Y:S02]  /*7150*/  IMAD.U32 R10, RZ, RZ, UR4 ;  /* 0x00000004ff0a7e24 */ /* 0x000fe4000f8e00ff */
[----:B------:R-:W-:Y:S07]  /*7160*/  LEPC R20, `(.L_x_98) ;  /* 0x000000001014794e */ /* 0x000fee0000000000 */
[----:B--2-4-:R-:W-:Y:S05]  /*7170*/  CALL.ABS.NOINC R2 ;  /* 0x0000000002007343 */ /* 0x014fea0003c00000 */
.L_x_98:
[C---:B----4-:R-:W-:Y:S01]  /*7180*/  SHF.L.U32 R40, R48.reuse, 0x10, RZ ;  /* 0x0000001030287819 */ /* 0x050fe200000006ff */
[----:B------:R-:W-:Y:S05]  /*7190*/  WARPSYNC.ALL ;  /* 0x0000000000007948 */ /* 0x000fea0003800000 */
[----:B------:R-:W-:Y:S01]  /*71a0*/  R2UR UR4, R39 ;  /* 0x00000000270472ca */ /* 0x000fe200000e0000 */
[----:B------:R-:W-:Y:S01]  /*71b0*/  BSSY.RECONVERGENT B0, `(.L_x_99) ;  /* 0x0000088000007945 */ /* 0x000fe20003800200 */
[----:B------:R-:W-:Y:S02]  /*71c0*/  LOP3.LUT R43, R48, 0xffff0000, RZ, 0xc0, !PT ;  /* 0xffff0000302b7812 */ /* 0x000fe400078ec0ff */
[----:B------:R-:W-:Y:S02]  /*71d0*/  SHF.L.U32 R42, R49, 0x10, RZ ;  /* 0x00000010312a7819 */ /* 0x000fe400000006ff */
[----:B------:R-:W-:Y:S02]  /*71e0*/  SHF.L.U32 R45, R51, 0x10, RZ ;  /* 0x00000010332d7819 */ /* 0x000fe400000006ff */
[----:B--2---:R-:W-:Y:S02]  /*71f0*/  LOP3.LUT R44, R75, 0xffff0000, RZ, 0xc0, !PT ;  /* 0xffff00004b2c7812 */ /* 0x004fe400078ec0ff */
[----:B------:R-:W-:Y:S02]  /*7200*/  ISETP.NE.AND P1, PT, R93, RZ, PT ;  /* 0x000000ff5d00720c */ /* 0x000fe40003f25270 */
[----:B------:R-:W-:Y:S01]  /*7210*/  IADD3 R46, PT, PT, R46, 0x1, RZ ;  /* 0x000000012e2e7810 */ /* 0x000fe20007ffe0ff */
[----:B------:R-:W3:Y:S02]  /*7220*/  LDTM.x32 R4, tmem[UR4] ;  /* 0x00000004000479ee */ /* 0x000ee400082c0000 */
[C---:B---3--:R-:W-:Y:S01]  /*7230*/  FMUL R0, R38.reuse, R4 ;  /* 0x0000000426007220 */ /* 0x048fe20000400000 */
[C---:B------:R-:W-:Y:S01]  /*7240*/  FMUL R2, R38.reuse, R5 ;  /* 0x0000000526027220 */ /* 0x040fe20000400000 */
[C---:B------:R-:W-:Y:S01]  /*7250*/  FMUL R3, R38.reuse, R6 ;  /* 0x0000000626037220 */ /* 0x040fe20000400000 */
[----:B------:R-:W-:Y:S01]  /*7260*/  FMUL R7, R38, R7 ;  /* 0x0000000726077220 */ /* 0x000fe20000400000 */
[----:B------:R-:W-:Y:S01]  /*7270*/  FFMA R0, R41, R40, R0 ;  /* 0x0000002829007223 */ /* 0x000fe20000000000 */
[----:B------:R-:W-:Y:S01]  /*7280*/  LOP3.LUT R40, R49, 0xffff0000, RZ, 0xc0, !PT ;  /* 0xffff000031287812 */ /* 0x000fe200078ec0ff */
[C---:B------:R-:W-:Y:S01]  /*7290*/  FFMA R2, R41.reuse, R43, R2 ;  /* 0x0000002b29027223 */ /* 0x040fe20000000002 */
[C---:B------:R-:W-:Y:S01]  /*72a0*/  SHF.L.U32 R43, R50.reuse, 0x10, RZ ;  /* 0x00000010322b7819 */ /* 0x040fe200000006ff */
[C---:B------:R-:W-:Y:S01]  /*72b0*/  FFMA R3, R41.reuse, R42, R3 ;  /* 0x0000002a29037223 */ /* 0x040fe20000000003 */
[----:B------:R-:W-:Y:S01]  /*72c0*/  LOP3.LUT R42, R50, 0xffff0000, RZ, 0xc0, !PT ;  /* 0xffff0000322a7812 */ /* 0x000fe200078ec0ff */
[----:B------:R-:W-:Y:S01]  /*72d0*/  FMUL R4, R38, R8 ;  /* 0x0000000826047220 */ /* 0x000fe20000400000 */
[----:B------:R-:W-:Y:S01]  /*72e0*/  F2FP.BF16.F32.PACK_AB R52, R2, R0 ;  /* 0x000000000234723e */ /* 0x000fe200000010ff */
[----:B------:R-:W-:Y:S01]  /*72f0*/  FFMA R7, R41, R40, R7 ;  /* 0x0000002829077223 */ /* 0x000fe20000000007 */
[----:B------:R-:W-:Y:S01]  /*7300*/  LOP3.LUT R40, R51, 0xffff0000, RZ, 0xc0, !PT ;  /* 0xffff000033287812 */ /* 0x000fe200078ec0ff */
[C---:B------:R-:W-:Y:S01]  /*7310*/  FMUL R5, R38.reuse, R9 ;  /* 0x0000000926057220 */ /* 0x040fe20000400000 */
[C---:B------:R-:W-:Y:S01]  /*7320*/  FMUL R6, R38.reuse, R10 ;  /* 0x0000000a26067220 */ /* 0x040fe20000400000 */
[----:B------:R-:W-:Y:S01]  /*7330*/  FMUL R11, R38, R11 ;  /* 0x0000000b260b7220 */ /* 0x000fe20000400000 */
[----:B------:R-:W-:Y:S01]  /*7340*/  F2FP.BF16.F32.PACK_AB R53, R7, R3 ;  /* 0x000000030735723e */ /* 0x000fe200000010ff */
[C---:B------:R-:W-:Y:S01]  /*7350*/  FFMA R4, R41.reuse, R43, R4 ;  /* 0x0000002b29047223 */ /* 0x040fe20000000004 */
[C---:B------:R-:W-:Y:S01]  /*7360*/  SHF.L.U32 R43, R56.reuse, 0x10, RZ ;  /* 0x00000010382b7819 */ /* 0x040fe200000006ff */
[----:B------:R-:W-:Y:S01]  /*7370*/  FFMA R5, R41, R42, R5 ;  /* 0x0000002a29057223 */ /* 0x000fe20000000005 */
[----:B------:R-:W-:Y:S01]  /*7380*/  LOP3.LUT R42, R57, 0xffff0000, RZ, 0xc0, !PT ;  /* 0xffff0000392a7812 */ /* 0x000fe200078ec0ff */
[----:B------:R-:W-:Y:S01]  /*7390*/  FFMA R6, R41, R45, R6 ;  /* 0x0000002d29067223 */ /* 0x000fe20000000006 */
[----:B------:R-:W-:Y:S01]  /*73a0*/  SHF.L.U32 R45, R57, 0x10, RZ ;  /* 0x00000010392d7819 */ /* 0x000fe200000006ff */
[----:B------:R-:W-:Y:S01]  /*73b0*/  FFMA R11, R41, R40, R11 ;  /* 0x00000028290b7223 */ /* 0x000fe2000000000b */
[----:B------:R-:W-:Y:S01]  /*73c0*/  LOP3.LUT R40, R56, 0xffff0000, RZ, 0xc0, !PT ;  /* 0xffff000038287812 */ /* 0x000fe200078ec0ff */
[C---:B------:R-:W-:Y:S01]  /*73d0*/  FMUL R8, R38.reuse, R12 ;  /* 0x0000000c26087220 */ /* 0x040fe20000400000 */
[----:B------:R-:W-:Y:S01]  /*73e0*/  F2FP.BF16.F32.PACK_AB R54, R5, R4 ;  /* 0x000000040536723e */ /* 0x000fe200000010ff */
[C---:B------:R-:W-:Y:S01]  /*73f0*/  FMUL R9, R38.reuse, R13 ;  /* 0x0000000d26097220 */ /* 0x040fe20000400000 */
[----:B------:R-:W-:Y:S01]  /*7400*/  F2FP.BF16.F32.PACK_AB R55, R11, R6 ;  /* 0x000000060b37723e */ /* 0x000fe200000010ff */
[C---:B------:R-:W-:Y:S01]  /*7410*/  FMUL R10, R38.reuse, R14 ;  /* 0x0000000e260a7220 */ /* 0x040fe20000400000 */
[----:B------:R-:W-:Y:S01]  /*7420*/  FMUL R15, R38, R15 ;  /* 0x0000000f260f7220 */ /* 0x000fe20000400000 */
[----:B------:R-:W-:Y:S01]  /*7430*/  FFMA R8, R41, R43, R8 ;  /* 0x0000002b29087223 */ /* 0x000fe20000000008 */
[----:B------:R-:W-:Y:S01]  /*7440*/  SHF.L.U32 R43, R59, 0x10, RZ ;  /* 0x000000103b2b7819 */ /* 0x000fe200000006ff */
[C---:B------:R-:W-:Y:S01]  /*7450*/  FFMA R9, R41.reuse, R40, R9 ;  /* 0x0000002829097223 */ /* 0x040fe20000000009 */
[C---:B------:R-:W-:Y:S01]  /*7460*/  SHF.L.U32 R40, R58.reuse, 0x10, RZ ;  /* 0x000000103a287819 */ /* 0x040fe200000006ff */
        /* <DEDUP_REMOVED lines=8> */
[----:B------:R-:W-:Y:S01]  /*74f0*/  FMUL R14, R38, R18 ;  /* 0x00000012260e7220 */ /* 0x000fe20000400000 */
[----:B------:R-:W-:Y:S01]  /*7500*/  FFMA R12, R41, R40, R12 ;  /* 0x00000028290c7223 */ /* 0x000fe2000000000c */
[----:B------:R-:W-:Y:S01]  /*7510*/  LOP3.LUT R40, R59, 0xffff0000, RZ, 0xc0, !PT ;  /* 0xffff00003b287812 */ /* 0x000fe200078ec0ff */
[C---:B------:R-:W-:Y:S01]  /*7520*/  FFMA R13, R41.reuse, R42, R13 ;  /* 0x0000002a290d7223 */ /* 0x040fe2000000000d */
[----:B------:R-:W-:Y:S01]  /*7530*/  LOP3.LUT R42, R64, 0xffff0000, RZ, 0xc0, !PT ;  /* 0xffff0000402a7812 */ /* 0x000fe200078ec0ff */
[----:B------:R-:W-:Y:S01]  /*7540*/  FMUL R19, R38, R19 ;  /* 0x0000001326137220 */ /* 0x000fe20000400000 */
[----:B------:R-:W-:Y:S01]  /*7550*/  FFMA R14, R41, R43, R14 ;  /* 0x0000002b290e7223 */ /* 0x000fe2000000000e */
[----:B------:R-:W-:Y:S01]  /*7560*/  SHF.L.U32 R43, R64, 0x10, RZ ;  /* 0x00000010402b7819 */ /* 0x000fe200000006ff */
[----:B------:R1:W-:Y:S01]  /*7570*/  STS.128 [R114], R52 ;  /* 0x0000003472007388 */ /* 0x0003e20000000c00 */
[----:B------:R-:W-:Y:S01]  /*7580*/  F2FP.BF16.F32.PACK_AB R62, R13, R12 ;  /* 0x0000000c0d3e723e */ /* 0x000fe200000010ff */
[C---:B------:R-:W-:Y:S01]  /*7590*/  FMUL R16, R38.reuse, R20 ;  /* 0x0000001426107220 */ /* 0x040fe20000400000 */
        /* <DEDUP_REMOVED lines=8> */
[C---:B------:R-:W-:Y:S01]  /*7620*/  FFMA R17, R41.reuse, R42, R17 ;  /* 0x0000002a29117223 */ /* 0x040fe20000000011 */
[----:B------:R-:W-:Y:S01]  /*7630*/  FFMA R18, R41, R45, R18 ;  /* 0x0000002d29127223 */ /* 0x000fe20000000012 */
[----:B------:R1:W-:Y:S01]  /*7640*/  STS.128 [R113+0x10], R60 ;  /* 0x0000103c71007388 */ /* 0x0003e20000000c00 */
[----:B------:R-:W-:Y:S01]  /*7650*/  SHF.L.U32 R45, R67, 0x10, RZ ;  /* 0x00000010432d7819 */ /* 0x000fe200000006ff */
[----:B------:R-:W-:Y:S01]  /*7660*/  FFMA R23, R41, R40, R23 ;  /* 0x0000002829177223 */ /* 0x000fe20000000017 */
[----:B------:R-:W-:Y:S01]  /*7670*/  LOP3.LUT R40, R66, 0xffff0000, RZ, 0xc0, !PT ;  /* 0xffff000042287812 */ /* 0x000fe200078ec0ff */
[C---:B------:R-:W-:Y:S01]  /*7680*/  FMUL R20, R38.reuse, R24 ;  /* 0x0000001826147220 */ /* 0x040fe20000400000 */
[----:B------:R-:W-:Y:S01]  /*7690*/  LOP3.LUT R42, R67, 0xffff0000, RZ, 0xc0, !PT ;  /* 0xffff0000432a7812 */ /* 0x000fe200078ec0ff */
[C---:B------:R-:W-:Y:S01]  /*76a0*/  FMUL R21, R38.reuse, R25 ;  /* 0x0000001926157220 */ /* 0x040fe20000400000 */
[----:B------:R-:W-:Y:S01]  /*76b0*/  F2FP.BF16.F32.PACK_AB R68, R17, R16 ;  /* 0x000000101144723e */ /* 0x000fe200000010ff */
[C---:B------:R-:W-:Y:S01]  /*76c0*/  FMUL R22, R38.reuse, R26 ;  /* 0x0000001a26167220 */ /* 0x040fe20000400000 */
[----:B------:R-:W-:Y:S01]  /*76d0*/  FMUL R27, R38, R27 ;  /* 0x0000001b261b7220 */ /* 0x000fe20000400000 */
[C---:B------:R-:W-:Y:S01]  /*76e0*/  FFMA R20, R41.reuse, R43, R20 ;  /* 0x0000002b29147223 */ /* 0x040fe20000000014 */
[C---:B------:R-:W-:Y:S01]  /*76f0*/  FFMA R21, R41.reuse, R40, R21 ;  /* 0x0000002829157223 */ /* 0x040fe20000000015 */
[C---:B------:R-:W-:Y:S01]  /*7700*/  FFMA R22, R41.reuse, R45, R22 ;  /* 0x0000002d29167223 */ /* 0x040fe20000000016 */
[----:B------:R-:W-:Y:S01]  /*7710*/  FFMA R27, R41, R42, R27 ;  /* 0x0000002a291b7223 */ /* 0x000fe2000000001b */
[----:B------:R-:W-:Y:S01]  /*7720*/  SHF.L.U32 R40, R72, 0x10, RZ ;  /* 0x0000001048287819 */ /* 0x000fe200000006ff */
[----:B------:R-:W-:Y:S01]  /*7730*/  FMUL R24, R38, R28 ;  /* 0x0000001c26187220 */ /* 0x000fe20000400000 */
[----:B------:R-:W-:Y:S01]  /*7740*/  LOP3.LUT R42, R72, 0xffff0000, RZ, 0xc0, !PT ;  /* 0xffff0000482a7812 */ /* 0x000fe200078ec0ff */
[C---:B------:R-:W-:Y:S01]  /*7750*/  FMUL R25, R38.reuse, R29 ;  /* 0x0000001d26197220 */ /* 0x040fe20000400000 */
[----:B------:R-:W-:Y:S01]  /*7760*/  SHF.L.U32 R43, R73, 0x10, RZ ;  /* 0x00000010492b7819 */ /* 0x000fe200000006ff */
[C---:B------:R-:W-:Y:S01]  /*7770*/  FMUL R26, R38.reuse, R30 ;  /* 0x0000001e261a7220 */ /* 0x040fe20000400000 */
[C---:B------:R-:W-:Y:S01]  /*7780*/  FFMA R24, R41.reuse, R40, R24 ;  /* 0x0000002829187223 */ /* 0x040fe20000000018 */
[----:B------:R-:W-:Y:S01]  /*7790*/  FFMA R25, R41, R42, R25 ;  /* 0x0000002a29197223 */ /* 0x000fe20000000019 */
[----:B------:R-:W-:Y:S01]  /*77a0*/  LOP3.LUT R40, R73, 0xffff0000, RZ, 0xc0, !PT ;  /* 0xffff000049287812 */ /* 0x000fe200078ec0ff */
[----:B------:R-:W-:Y:S01]  /*77b0*/  FFMA R26, R41, R43, R26 ;  /* 0x0000002b291a7223 */ /* 0x000fe2000000001a */
[----:B------:R-:W-:Y:S01]  /*77c0*/  FMUL R31, R38, R31 ;  /* 0x0000001f261f7220 */ /* 0x000fe20000400000 */
[----:B------:R-:W-:Y:S01]  /*77d0*/  SHF.L.U32 R43, R74, 0x10, RZ ;  /* 0x000000104a2b7819 */ /* 0x000fe200000006ff */
[----:B------:R-:W-:Y:S01]  /*77e0*/  FMUL R28, R38, R32 ;  /* 0x00000020261c7220 */ /* 0x000fe20000400000 */
[----:B------:R-:W-:Y:S01]  /*77f0*/  LOP3.LUT R42, R74, 0xffff0000, RZ, 0xc0, !PT ;  /* 0xffff00004a2a7812 */ /* 0x000fe200078ec0ff */
[C---:B------:R-:W-:Y:S01]  /*7800*/  FMUL R29, R38.reuse, R33 ;  /* 0x00000021261d7220 */ /* 0x040fe20000400000 */
[----:B------:R-:W-:Y:S01]  /*7810*/  SHF.L.U32 R45, R75, 0x10, RZ ;  /* 0x000000104b2d7819 */ /* 0x000fe200000006ff */
[C---:B------:R-:W-:Y:S01]  /*7820*/  FMUL R30, R38.reuse, R34 ;  /* 0x00000022261e7220 */ /* 0x040fe20000400000 */
[----:B------:R-:W-:Y:S01]  /*7830*/  FFMA R31, R41, R40, R31 ;  /* 0x00000028291f7223 */ /* 0x000fe2000000001f */
[----:B------:R-:W-:Y:S01]  /*7840*/  FMUL R35, R38, R35 ;  /* 0x0000002326237220 */ /* 0x000fe20000400000 */
[----:B------:R-:W-:Y:S01]  /*7850*/  F2FP.BF16.F32.PACK_AB R69, R23, R18 ;  /* 0x000000121745723e */ /* 0x000fe200000010ff */
[----:B------:R-:W-:Y:S01]  /*7860*/  FFMA R28, R41, R43, R28 ;  /* 0x0000002b291c7223 */ /* 0x000fe2000000001c */
[----:B------:R-:W-:Y:S01]  /*7870*/  F2FP.BF16.F32.PACK_AB R70, R21, R20 ;  /* 0x000000141546723e */ /* 0x000fe200000010ff */
[----:B------:R-:W-:Y:S01]  /*7880*/  FFMA R29, R41, R42, R29 ;  /* 0x0000002a291d7223 */ /* 0x000fe2000000001d */
[----:B------:R-:W-:Y:S01]  /*7890*/  F2FP.BF16.F32.PACK_AB R71, R27, R22 ;  /* 0x000000161b47723e */ /* 0x000fe200000010ff */
[C---:B------:R-:W-:Y:S01]  /*78a0*/  FFMA R30, R41.reuse, R45, R30 ;  /* 0x0000002d291e7223 */ /* 0x040fe2000000001e */
[----:B------:R-:W-:Y:S01]  /*78b0*/  FFMA R35, R41, R44, R35 ;  /* 0x0000002c29237223 */ /* 0x000fe20000000023 */
[----:B------:R-:W-:Y:S02]  /*78c0*/  F2FP.BF16.F32.PACK_AB R84, R25, R24 ;  /* 0x000000181954723e */ /* 0x000fe400000010ff */
[----:B------:R1:W-:Y:S01]  /*78d0*/  STS.128 [R112+0x20], R68 ;  /* 0x0000204470007388 */ /* 0x0003e20000000c00 */
[----:B------:R-:W-:Y:S02]  /*78e0*/  F2FP.BF16.F32.PACK_AB R85, R31, R26 ;  /* 0x0000001a1f55723e */ /* 0x000fe400000010ff */
[----:B------:R-:W-:Y:S02]  /*78f0*/  F2FP.BF16.F32.PACK_AB R86, R29, R28 ;  /* 0x0000001c1d56723e */ /* 0x000fe400000010ff */
[----:B------:R-:W-:Y:S05]  /*7900*/  F2FP.BF16.F32.PACK_AB R87, R35, R30 ;  /* 0x0000001e2357723e */ /* 0x000fea00000010ff */
[----:B------:R1:W-:Y:S01]  /*7910*/  STS.128 [R107+0x10], R84 ;  /* 0x000010546b007388 */ /* 0x0003e20000000c00 */
[----:B------:R-:W-:Y:S01]  /*7920*/  @!PT LDS RZ, [RZ] ;  /* 0x00000000fffff984 */ /* 0x000fe20000000800 */
[----:B------:R-:W-:Y:S01]  /*7930*/  @!PT LDS RZ, [RZ] ;  /* 0x00000000fffff984 */ /* 0x000fe20000000800 */
[----:B------:R-:W-:Y:S01]  /*7940*/  @!PT LDS RZ, [RZ] ;  /* 0x00000000fffff984 */ /* 0x000fe20000000800 */
[----:B------:R-:W-:Y:S01]  /*7950*/  @!PT LDS RZ, [RZ] ;  /* 0x00000000fffff984 */ /* 0x000fe20000000800 */
[----:B------:R2:W-:Y:S07]  /*7960*/  MEMBAR.ALL.CTA ;  /* 0x0000000000007992 */ /* 0x0005ee0000008000 */
[----:B--2---:R-:W2:Y:S02]  /*7970*/  FENCE.VIEW.ASYNC.S ;  /* 0x00000000000073c6 */ /* 0x004ea40000000000 */
[----:B--2---:R-:W-:Y:S06]  /*7980*/  BAR.SYNC.DEFER_BLOCKING 0x1, 0x80 ;  /* 0x0042000000007b1d */ /* 0x004fec0000010000 */
[----:B------:R-:W-:Y:S05]  /*7990*/  @P1 BRA `(.L_x_100) ;  /* 0x0000000000241947 */ /* 0x000fea0003800000 */
[----:B------:R-:W2:Y:S01]  /*79a0*/  LDCU.64 UR6, c[0x0][0x348] ;  /* 0x00006900ff0677ac */ /* 0x000ea20008000a00 */
[----:B------:R-:W-:Y:S01]  /*79b0*/  R2UR UR5, R116 ;  /* 0x00000000740572ca */ /* 0x000fe200000e0000 */
[----:B------:R-:W-:Y:S11]  /*79c0*/  UMOV UR41, UR51 ;  /* 0x0000003300297c82 */ /* 0x000ff60008000000 */
[----:B------:R-:W-:Y:S01]  /*79d0*/  @!UPT UIADD3 URZ, UPT, UPT, URZ, URZ, URZ ;  /* 0x000000fffffff290 */ /* 0x000fe2000fffe0ff */
[----:B------:R-:W-:Y:S02]  /*79e0*/  UIADD3 UR40, UPT, UPT, UR50, 0x200, UR5 ;  /* 0x0000020032287890 */ /* 0x000fe4000fffe005 */
[----:B--2---:R-:W-:Y:S04]  /*79f0*/  UIADD3 UR4, UP0, UPT, UR6, 0x680, URZ ;  /* 0x0000068006047890 */ /* 0x004fe8000ff1e0ff */
[----:B------:R-:W-:Y:S09]  /*7a00*/  UIADD3.X UR5, UPT, UPT, URZ, UR7, URZ, UP0, !UPT ;  /* 0x00000007ff057290 */ /* 0x000ff200087fe4ff */
[----:B------:R2:W-:Y:S02]  /*7a10*/  UTMASTG.4D [UR40], [UR4] ;  /* 0x00000028040073b5 */ /* 0x0005e40008018000 */
[----:B--2---:R0:W-:Y:S02]  /*7a20*/  UTMACMDFLUSH ;  /* 0x00000000000079b7 */ /* 0x0041e40000000000 */
.L_x_100:
[----:B------:R-:W-:Y:S05]  /*7a30*/  BSYNC.RECONVERGENT B0 ;  /* 0x0000000000007941 */ /* 0x000fea0003800200 */
.L_x_99:
[----:B------:R-:W-:Y:S01]  /*7a40*/  R2UR UR48, R46 ;  /* 0x000000002e3072ca */ /* 0x000fe200000e0000 */
[----:B------:R-:W-:Y:S01]  /*7a50*/  BSSY.RECONVERGENT B0, `(.L_x_101) ;  /* 0x0000007000007945 */ /* 0x000fe20003800200 */
[----:B------:R-:W-:Y:S04]  /*7a60*/  ISETP.NE.AND P2, PT, R100, RZ, PT ;  /* 0x000000ff6400720c */ /* 0x000fe80003f45270 */
[----:B------:R-:W-:Y:S07]  /*7a70*/  ISETP.NE.U32.OR P0, PT, R111, 0x1, !P2 ;  /* 0x000000016f00780c */ /* 0x000fee0005705470 */
[----:B------:R-:W-:Y:S04]  /*7a80*/  UISETP.NE.AND UP0, UPT, UR48, 0x3, UPT ;  /* 0x000000033000788c */ /* 0x000fe8000bf05270 */
[----:B------:R-:W-:Y:S01]  /*7a90*/  USEL UR49, UR48, URZ, UP0 ;  /* 0x000000ff30317287 */ /* 0x000fe20008000000 */
[----:B------:R-:W-:Y:S11]  /*7aa0*/  @P1 BRA `(.L_x_102) ;  /* 0x0000000000041947 */ /* 0x000ff60003800000 */
[----:B------:R-:W-:Y:S04]  /*7ab0*/  DEPBAR.LE SB0, 0x1 ;  /* 0x000080400000791a */ /* 0x000fe80000000000 */
.L_x_102:
[----:B------:R-:W-:Y:S05]  /*7ac0*/  BSYNC.RECONVERGENT B0 ;  /* 0x0000000000007941 */ /* 0x000fea0003800200 */
.L_x_101:
[----:B------:R-:W-:Y:S01]  /*7ad0*/  BAR.SYNC.DEFER_BLOCKING 0x1, 0x80 ;  /* 0x0042000000007b1d */ /* 0x000fe20000010000 */
[----:B------:R-:W-:Y:S01]  /*7ae0*/  LEA R3, R118, UR50, 0x3 ;  /* 0x0000003276037c11 */ /* 0x000fe2000f8e18ff */
[----:B------:R-:W-:Y:S01]  /*7af0*/  UISETP.NE.AND UP0, UPT, UR53, URZ, UPT ;  /* 0x000000ff3500728c */ /* 0x000fe2000bf05270 */
[----:B------:R-:W-:Y:S08]  /*7b00*/  @P0 SHF.L.U32 R4, R47, 0x1f, RZ ;  /* 0x0000001f2f040819 */ /* 0x000ff000000006ff */
[----:B------:R-:W-:Y:S05]  /*7b10*/  BRA.U !UP0, `(.L_x_103) ;  /* 0x0000000108307547 */ /* 0x000fea000b800000 */
[----:B------:R-:W-:Y:S01]  /*7b20*/  ISETP.NE.U32.OR P1, PT, R111, 0x1, !P2 ;  /* 0x000000016f00780c */ /* 0x000fe20005725470 */
[----:B------:R-:W2:Y:S01]  /*7b30*/  S2R R0, SR_CgaCtaId ;  /* 0x0000000000007919 */ /* 0x000ea20000008800 */
[----:B------:R-:W-:Y:S11]  /*7b40*/  IMAD.U32 R2, RZ, RZ, UR54 ;  /* 0x00000036ff027e24 */ /* 0x000ff6000f8e00ff */
[C---:B------:R-:W-:Y:S01]  /*7b50*/  @P1 LEA R5, R2.reuse, UR50, 0x3 ;  /* 0x0000003202051c11 */ /* 0x040fe2000f8e18ff */
[----:B------:R-:W-:Y:S04]  /*7b60*/  VIADD R2, R2, 0x1 ;  /* 0x0000000102027836 */ /* 0x000fe80000000000 */
[----:B------:R-:W-:Y:S05]  /*7b70*/  @P1 VIADD R5, R5, 0x118 ;  /* 0x0000011805051836 */ /* 0x000fea0000000000 */
[----:B--2---:R-:W-:Y:S04]  /*7b80*/  @P1 PRMT R0, R0, 0x654, R5 ;  /* 0x0000065400001816 */ /* 0x004fe80000000005 */
[----:B------:R2:W-:Y:S01]  /*7b90*/  @P1 SYNCS.ARRIVE.TRANS64.RED.A1T0 RZ, [R0+URZ], RZ ;  /* 0x000000ff00ff19a7 */ /* 0x0005e200081004ff */
[C---:B------:R-:W-:Y:S04]  /*7ba0*/  ISETP.NE.AND P1, PT, R2.reuse, 0x3, PT ;  /* 0x000000030200780c */ /* 0x040fe80003f25270 */
[----:B------:R-:W-:Y:S04]  /*7bb0*/  SEL R2, R2, RZ, P1 ;  /* 0x000000ff02027207 */ /* 0x000fe80000800000 */
[----:B------:R-:W-:Y:S11]  /*7bc0*/  R2UR UR54, R2 ;  /* 0x00000000023672ca */ /* 0x000ff600000e0000 */
[----:B------:R-:W-:Y:S04]  /*7bd0*/  @!UPT UIADD3 URZ, UPT, UPT, URZ, URZ, URZ ;  /* 0x000000fffffff290 */ /* 0x000fe8000fffe0ff */
.L_x_103:
[----:B------:R-:W3:Y:S01]  /*7be0*/  @P0 SYNCS.PHASECHK.TRANS64.TRYWAIT P1, [R3+URZ+0x100], R4 ;  /* 0x00010004030005a7 */ /* 0x000ee200080211ff */
[----:B------:R-:W-:Y:S01]  /*7bf0*/  BSSY B1, `(.L_x_104) ;  /* 0x0000013000017945 */ /* 0x000fe20003800000 */
[----:B---3--:R-:W-:Y:S03]  /*7c00*/  @P0 SEL R115, RZ, 0x1, !P1 ;  /* 0x00000001ff730807 */ /* 0x008fe60004800000 */
[----:B------:R-:W-:Y:S05]  /*7c10*/  @!P0 BRA `(.L_x_105) ;  /* 0x0000000000408947 */ /* 0x000fea0003800000 */
[----:B------:R-:W-:Y:S01]  /*7c20*/  ISETP.NE.U32.AND P0, PT, R117, 0x1, PT ;  /* 0x000000017500780c */ /* 0x000fe20003f05070 */
[----:B------:R-:W-:Y:S01]  /*7c30*/  BSSY B0, `(.L_x_106) ;  /* 0x000000a000007945 */ /* 0x000fe20003800000 */
[----:B------:R-:W-:Y:S11]  /*7c40*/  ISETP.NE.AND P1, PT, R115, RZ, PT ;  /* 0x000000ff7300720c */ /* 0x000ff60003f25270 */
[----:B------:R-:W-:Y:S04]  /*7c50*/  @P0 IMAD R118, R118, 0x2000, R109 ;  /* 0x0000200076760824 */ /* 0x000fe800078e026d */
[----:B------:R-:W-:Y:S01]  /*7c60*/  @P0 IMAD.IADD R5, R105, 0x1, R118 ;  /* 0x0000000169050824 */ /* 0x000fe200078e0276 */
[----:B------:R-:W-:Y:S03]  /*7c70*/  @P0 IADD3 R2, PT, PT, R104, R118, RZ ;  /* 0x0000007668020210 */ /* 0x000fe60007ffe0ff */
[----:B--2---:R-:W-:Y:S01]  /*7c80*/  @P0 IMAD.IADD R0, R108, 0x1, R5 ;  /* 0x000000016c000824 */ /* 0x004fe200078e0205 */
[----:B------:R-:W-:Y:S06]  /*7c90*/  @P1 BRA `(.L_x_107) ;  /* 0x00000000000c1947 */ /* 0x000fec0003800000 */
[----:B------:R-:W-:Y:S04]  /*7ca0*/  SHF.L.U32 R4, R47, 0x1f, RZ ;  /* 0x0000001f2f047819 */ /* 0x000fe800000006ff */
[----:B------:R-:W2:Y:S02]  /*7cb0*/  SYNCS.PHASECHK.TRANS64.TRYWAIT P1, [R3+URZ+0x100], R4 ;  /* 0x00010004030075a7 */ /* 0x000ea400080211ff */
[----:B--2---:R-:W-:Y:S05]  /*7cc0*/  @!P1 BRA `(.L_x_108) ;  /* 0x0000001800f49947 */ /* 0x004fea0003800000 */
.L_x_107:
[----:B------:R-:W-:Y:S05]  /*7cd0*/  BSYNC B0 ;  /* 0x0000000000007941 */ /* 0x000fea0003800000 */
.L_x_106:
[----:B------:R3:W4:Y:S04]  /*7ce0*/  @P0 LDS.128 R48, [R118] ;  /* 0x0000000076300984 */ /* 0x0007280000000c00 */
[----:B------:R3:W1:Y:S04]  /*7cf0*/  @P0 LDS.128 R64, [R2+0x20] ;  /* 0x0000200002400984 */ /* 0x0006680000000c00 */
[----:B------:R3:W1:Y:S04]  /*7d00*/  @P0 LDS.128 R56, [R5+0x10] ;  /* 0x0000100005380984 */ /* 0x0006680000000c00 */
[----:B------:R3:W1:Y:S02]  /*7d10*/  @P0 LDS.128 R72, [R0+0x10] ;  /* 0x0000100000480984 */ /* 0x0006640000000c00 */
.L_x_105:
[----:B------:R-:W-:Y:S05]  /*7d20*/  BSYNC B1 ;  /* 0x0000000000017941 */ /* 0x000fea0003800000 */
.L_x_104:
[----:B--23--:R-:W-:Y:S05]  /*7d30*/  VIADD R0, R39, 0x20 ;  /* 0x0000002027007836 */ /* 0x00cfea0000000000 */
[----:B------:R-:W-:Y:S04]  /*7d40*/  SHF.R.U32.HI R0, RZ, 0x15, R0 ;  /* 0x00000015ff007819 */ /* 0x000fe80000011600 */
[----:B------:R-:W-:Y:S11]  /*7d50*/  LOP3.LUT P0, RZ, R0, 0x3, R95, 0x48, !PT ;  /* 0x0000000300ff7812 */ /* 0x000ff6000780485f */
[----:B------:R-:W-:Y:S02]  /*7d60*/  @!UPT UIADD3 URZ, UPT, UPT, URZ, URZ, URZ ;  /* 0x000000fffffff290 */ /* 0x000fe4000fffe0ff */
[----:B------:R-:W-:Y:S05]  /*7d70*/  @!P0 BRA `(.L_x_109) ;  /* 0x0000000000408947 */ /* 0x000fea0003800000 */
[----:B------:R-:W2:Y:S01]  /*7d80*/  LDCU.64 UR8, c[0x4][0x70] ;  /* 0x01000e00ff0877ac */ /* 0x000ea20008000a00 */
[----:B------:R-:W-:Y:S01]  /*7d90*/  MOV R3, 0x0 ;  /* 0x0000000000037802 */ /* 0x000fe20000000f00 */
[----:B------:R-:W-:Y:S02]  /*7da0*/  HFMA2 R12, -RZ, RZ, 0, 5.9604644775390625e-08 ;  /* 0x00000001ff0c7431 */ /* 0x000fe400000001ff */
[----:B------:R-:W-:Y:S02]  /*7db0*/  IMAD.MOV.U32 R8, RZ, RZ, 0x192 ;  /* 0x00000192ff087424 */ /* 0x000fe400078e00ff */
[----:B------:R-:W-:Y:S01]  /*7dc0*/  IMAD.MOV.U32 R13, RZ, RZ, RZ ;  /* 0x000000ffff0d7224 */ /* 0x000fe200078e00ff */
[----:B------:R-:W3:Y:S01]  /*7dd0*/  LDCU.64 UR6, c[0x4][0x78] ;  /* 0x01000f00ff0677ac */ /* 0x000ee20008000a00 */
[----:B------:R-:W1:Y:S01]  /*7de0*/  LDC.64 R2, c[0x4][R3] ;  /* 0x0100000003027b82 */ /* 0x000e620000000a00 */
[----:B------:R-:W5:Y:S01]  /*7df0*/  LDCU.64 UR4, c[0x4][0x10] ;  /* 0x01000200ff0477ac */ /* 0x000f620008000a00 */
[----:B--2---:R-:W-:Y:S01]  /*7e00*/  MOV R5, UR9 ;  /* 0x0000000900057c02 */ /* 0x004fe20008000f00 */
[----:B------:R-:W-:Y:S01]  /*7e10*/  IMAD.U32 R4, RZ, RZ, UR8 ;  /* 0x00000008ff047e24 */ /* 0x000fe2000f8e00ff */
[----:B---3--:R-:W-:Y:S01]  /*7e20*/  MOV R7, UR7 ;  /* 0x0000000700077c02 */ /* 0x008fe20008000f00 */
[----:B------:R-:W-:Y:S01]  /*7e30*/  IMAD.U32 R6, RZ, RZ, UR6 ;  /* 0x00000006ff067e24 */ /* 0x000fe2000f8e00ff */
[----:B-----5:R-:W-:Y:S01]  /*7e40*/  MOV R11, UR5 ;  /* 0x00000005000b7c02 */ /* 0x020fe20008000f00 */
[----:B------:R-:W-:Y:S02]  /*7e50*/  IMAD.U32 R10, RZ, RZ, UR4 ;  /* 0x00000004ff0a7e24 */ /* 0x000fe4000f8e00ff */
[----:B------:R-:W-:Y:S07]  /*7e60*/  LEPC R20, `(.L_x_109) ;  /* 0x000000001014794e */ /* 0x000fee0000000000 */
[----:B-1--4-:R-:W-:Y:S05]  /*7e70*/  CALL.ABS.NOINC R2 ;  /* 0x0000000002007343 */ /* 0x012fea0003c00000 */
.L_x_109:
[----:B------:R-:W-:Y:S01]  /*7e80*/  ISETP.NE.AND P0, PT, R93, RZ, PT ;  /* 0x000000ff5d00720c */ /* 0x000fe20003f05270 */
[----:B------:R-:W-:Y:S05]  /*7e90*/  WARPSYNC.ALL ;  /* 0x0000000000007948 */ /* 0x000fea0003800000 */
[----:B------:R-:W-:Y:S01]  /*7ea0*/  R2UR UR4, R39 ;  /* 0x00000000270472ca */ /* 0x000fe200000e0000 */
[----:B------:R-:W2:Y:S01]  /*7eb0*/  S2UR UR6, SR_CgaCtaId ;  /* 0x00000000000679c3 */ /* 0x000ea20000008800 */
[----:B------:R-:W-:Y:S01]  /*7ec0*/  R2UR UR5, R106 ;  /* 0x000000006a0572ca */ /* 0x000fe200000e0000 */
[----:B------:R-:W-:Y:S01]  /*7ed0*/  BSSY.RECONVERGENT B0, `(.L_x_110) ;  /* 0x000008e000007945 */ /* 0x000fe20003800200 */
[C---:B----4-:R-:W-:Y:S02]  /*7ee0*/  SHF.L.U32 R40, R48.reuse, 0x10, RZ ;  /* 0x0000001030287819 */ /* 0x050fe400000006ff */
[----:B------:R-:W-:Y:S02]  /*7ef0*/  LOP3.LUT R43, R48, 0xffff0000, RZ, 0xc0, !PT ;  /* 0xffff0000302b7812 */ /* 0x000fe400078ec0ff */
[C---:B------:R-:W-:Y:S02]  /*7f00*/  SHF.L.U32 R42, R49.reuse, 0x10, RZ ;  /* 0x00000010312a7819 */ /* 0x040fe400000006ff */
[----:B------:R-:W-:Y:S02]  /*7f10*/  LOP3.LUT R44, R49, 0xffff0000, RZ, 0xc0, !PT ;  /* 0xffff0000312c7812 */ /* 0x000fe400078ec0ff */
[C---:B------:R-:W-:Y:S01]  /*7f20*/  SHF.L.U32 R45, R50.reuse, 0x10, RZ ;  /* 0x00000010322d7819 */ /* 0x040fe200000006ff */
[----:B------:R-:W3:Y:S01]  /*7f30*/  LDTM.x32 R4, tmem[UR4+0x20] ;  /* 0x00002004000479ee */ /* 0x000ee200082c0000 */
[----:B------:R-:W-:Y:S01]  /*7f40*/  LOP3.LUT R46, R50, 0xffff0000, RZ, 0xc0, !PT ;  /* 0xffff0000322e7812 */ /* 0x000fe200078ec0ff */
[----:B------:R-:W-:Y:S01]  /*7f50*/  NOP ;  /* 0x0000000000007918 */ /* 0x000fe20000000000 */
[C---:B------:R-:W-:Y:S01]  /*7f60*/  SHF.L.U32 R47, R51.reuse, 0x10, RZ ;  /* 0x00000010332f7819 */ /* 0x040fe200000006ff */
[----:B------:R-:W-:Y:S01]  /*7f70*/  USHF.L.U32 UR4, UR49, 0xd, URZ ;  /* 0x0000000d31047899 */ /* 0x000fe200080006ff */
[----:B------:R-:W-:Y:S01]  /*7f80*/  LOP3.LUT R48, R51, 0xffff0000, RZ, 0xc0, !PT ;  /* 0xffff000033307812 */ /* 0x000fe200078ec0ff */
[----:B------:R-:W-:Y:S01]  /*7f90*/  UIADD3 UR5, UPT, UPT, UR5, 0x160, URZ ;  /* 0x0000016005057890 */ /* 0x000fe2000fffe0ff */
[C---:B-1----:R-:W-:Y:S02]  /*7fa0*/  SHF.L.U32 R49, R56.reuse, 0x10, RZ ;  /* 0x0000001038317819 */ /* 0x042fe400000006ff */
[----:B------:R-:W-:Y:S02]  /*7fb0*/  LOP3.LUT R50, R56, 0xffff0000, RZ, 0xc0, !PT ;  /* 0xffff000038327812 */ /* 0x000fe400078ec0ff */
[C---:B------:R-:W-:Y:S02]  /*7fc0*/  SHF.L.U32 R51, R57.reuse, 0x10, RZ ;  /* 0x0000001039337819 */ /* 0x040fe400000006ff */
[----:B------:R-:W-:Y:S02]  /*7fd0*/  LOP3.LUT R52, R57, 0xffff0000, RZ, 0xc0, !PT ;  /* 0xffff000039347812 */ /* 0x000fe400078ec0ff */
[C---:B------:R-:W-:Y:S02]  /*7fe0*/  SHF.L.U32 R53, R58.reuse, 0x10, RZ ;  /* 0x000000103a357819 */ /* 0x040fe400000006ff */
[----:B------:R-:W-:Y:S02]  /*7ff0*/  LOP3.LUT R54, R58, 0xffff0000, RZ, 0xc0, !PT ;  /* 0xffff00003a367812 */ /* 0x000fe400078ec0ff */
[C---:B------:R-:W-:Y:S02]  /*8000*/  SHF.L.U32 R55, R59.reuse, 0x10, RZ ;  /* 0x000000103b377819 */ /* 0x040fe400000006ff */
[----:B------:R-:W-:Y:S02]  /*8010*/  LOP3.LUT R56, R59, 0xffff0000, RZ, 0xc0, !PT ;  /* 0xffff00003b387812 */ /* 0x000fe400078ec0ff */
[----:B------:R-:W-:Y:S01]  /*8020*/  SHF.L.U32 R57, R64, 0x10, RZ ;  /* 0x0000001040397819 */ /* 0x000fe200000006ff */
[----:B---3--:R-:W-:Y:S01]  /*8030*/  FMUL R0, R38, R4 ;  /* 0x0000000426007220 */ /* 0x008fe20000400000 */
[----:B------:R-:W-:Y:S01]  /*8040*/  LOP3.LUT R58, R64, 0xffff0000, RZ, 0xc0, !PT ;  /* 0xffff0000403a7812 */ /* 0x000fe200078ec0ff */
[C---:B------:R-:W-:Y:S01]  /*8050*/  FMUL R2, R38.reuse, R5 ;  /* 0x0000000526027220 */ /* 0x040fe20000400000 */
[C---:B------:R-:W-:Y:S01]  /*8060*/  SHF.L.U32 R59, R65.reuse, 0x10, RZ ;  /* 0x00000010413b7819 */ /* 0x040fe200000006ff */
[C---:B------:R-:W-:Y:S01]  /*8070*/  FMUL R3, R38.reuse, R6 ;  /* 0x0000000626037220 */ /* 0x040fe20000400000 */
[----:B------:R-:W-:Y:S01]  /*8080*/  LOP3.LUT R60, R65, 0xffff0000, RZ, 0xc0, !PT ;  /* 0xffff0000413c7812 */ /* 0x000fe200078ec0ff */
[----:B------:R-:W-:Y:S01]  /*8090*/  FMUL R7, R38, R7 ;  /* 0x0000000726077220 */ /* 0x000fe20000400000 */
[----:B------:R-:W-:Y:S01]  /*80a0*/  IADD3 R120, PT, PT, R109, UR4, RZ ;  /* 0x000000046d787c10 */ /* 0x000fe2000fffe0ff */
[----:B------:R-:W-:Y:S01]  /*80b0*/  FFMA R0, R41, R40, R0 ;  /* 0x0000002829007223 */ /* 0x000fe20000000000 */
[----:B------:R-:W-:Y:S01]  /*80c0*/  SHF.L.U32 R61, R66, 0x10, RZ ;  /* 0x00000010423d7819 */ /* 0x000fe200000006ff */
[----:B------:R-:W-:Y:S01]  /*80d0*/  FMUL R4, R38, R8 ;  /* 0x0000000826047220 */ /* 0x000fe20000400000 */
[----:B------:R-:W-:Y:S01]  /*80e0*/  LOP3.LUT R62, R66, 0xffff0000, RZ, 0xc0, !PT ;  /* 0xffff0000423e7812 */ /* 0x000fe200078ec0ff */
[----:B--2---:R-:W-:Y:S01]  /*80f0*/  UPRMT UR5, UR6, 0x654, UR5 ;  /* 0x0000065406057896 */ /* 0x004fe20008000005 */
[-C--:B------:R-:W-:Y:S01]  /*8100*/  IADD3 R121, PT, PT, R105, R120.reuse, RZ ;  /* 0x0000007869797210 */ /* 0x080fe20007ffe0ff */
[C---:B------:R-:W-:Y:S01]  /*8110*/  FFMA R2, R41.reuse, R43, R2 ;  /* 0x0000002b29027223 */ /* 0x040fe20000000002 */
[----:B------:R-:W-:Y:S01]  /*8120*/  IADD3 R120, PT, PT, R104, R120, RZ ;  /* 0x0000007868787210 */ /* 0x000fe20007ffe0ff */
[C---:B------:R-:W-:Y:S01]  /*8130*/  FFMA R3, R41.reuse, R42, R3 ;  /* 0x0000002a29037223 */ /* 0x040fe20000000003 */
[----:B------:R-:W-:Y:S01]  /*8140*/  IADD3 R122, PT, PT, R108, R121, RZ ;  /* 0x000000796c7a7210 */ /* 0x000fe20007ffe0ff */
[C---:B------:R-:W-:Y:S01]  /*8150*/  FFMA R7, R41.reuse, R44, R7 ;  /* 0x0000002c29077223 */ /* 0x040fe20000000007 */
[----:B------:R-:W-:Y:S01]  /*8160*/  F2FP.BF16.F32.PACK_AB R84, R2, R0 ;  /* 0x000000000254723e */ /* 0x000fe200000010ff */
[----:B------:R-:W-:Y:S01]  /*8170*/  FFMA R4, R41, R45, R4 ;  /* 0x0000002d29047223 */ /* 0x000fe20000000004 */
[----:B------:R-:W-:Y:S01]  /*8180*/  SYNCS.ARRIVE.TRANS64.RED.A1T0 RZ, [UR5], RZ ;  /* 0x000000ffffff79a7 */ /* 0x000fe20008100405 */
[C---:B------:R-:W-:Y:S01]  /*8190*/  FMUL R5, R38.reuse, R9 ;  /* 0x0000000926057220 */ /* 0x040fe20000400000 */
[----:B------:R-:W-:Y:S01]  /*81a0*/  F2FP.BF16.F32.PACK_AB R85, R7, R3 ;  /* 0x000000030755723e */ /* 0x000fe200000010ff */
[C---:B------:R-:W-:Y:S01]  /*81b0*/  FMUL R6, R38.reuse, R10 ;  /* 0x0000000a26067220 */ /* 0x040fe20000400000 */
[C---:B------:R-:W-:Y:S01]  /*81c0*/  FMUL R11, R38.reuse, R11 ;  /* 0x0000000b260b7220 */ /* 0x040fe20000400000 */
[C---:B------:R-:W-:Y:S01]  /*81d0*/  FFMA R5, R41.reuse, R46, R5 ;  /* 0x0000002e29057223 */ /* 0x040fe20000000005 */
[C---:B------:R-:W-:Y:S01]  /*81e0*/  FMUL R8, R38.reuse, R12 ;  /* 0x0000000c26087220 */ /* 0x040fe20000400000 */
[C---:B------:R-:W-:Y:S01]  /*81f0*/  FFMA R6, R41.reuse, R47, R6 ;  /* 0x0000002f29067223 */ /* 0x040fe20000000006 */
[----:B------:R-:W-:Y:S01]  /*8200*/  FFMA R11, R41, R48, R11 ;  /* 0x00000030290b7223 */ /* 0x000fe2000000000b */
[----:B------:R-:W-:Y:S01]  /*8210*/  SHF.L.U32 R63, R67, 0x10, RZ ;  /* 0x00000010433f7819 */ /* 0x000fe200000006ff */
[----:B------:R-:W-:Y:S01]  /*8220*/  FFMA R8, R41, R49, R8 ;  /* 0x0000003129087223 */ /* 0x000fe20000000008 */
[----:B------:R-:W-:Y:S01]  /*8230*/  F2FP.BF16.F32.PACK_AB R86, R5, R4 ;  /* 0x000000040556723e */ /* 0x000fe200000010ff */
[C---:B------:R-:W-:Y:S01]  /*8240*/  FMUL R9, R38.reuse, R13 ;  /* 0x0000000d26097220 */ /* 0x040fe20000400000 */
[----:B------:R-:W-:Y:S01]  /*8250*/  F2FP.BF16.F32.PACK_AB R87, R11, R6 ;  /* 0x000000060b57723e */ /* 0x000fe200000010ff */
[C---:B------:R-:W-:Y:S01]  /*8260*/  FMUL R10, R38.reuse, R14 ;  /* 0x0000000e260a7220 */ /* 0x040fe20000400000 */
[C---:B------:R-:W-:Y:S01]  /*8270*/  FMUL R15, R38.reuse, R15 ;  /* 0x0000000f260f7220 */ /* 0x040fe20000400000 */
[----:B------:R-:W-:Y:S01]  /*8280*/  FMUL R12, R38, R16 ;  /* 0x00000010260c7220 */ /* 0x000fe20000400000 */
[----:B------:R-:W-:Y:S01]  /*8290*/  FFMA R9, R41, R50, R9 ;  /* 0x0000003229097223 */ /* 0x000fe20000000009 */
[----:B------:R1:W-:Y:S01]  /*82a0*/  STS.128 [R109+UR4], R84 ;  /* 0x000000546d007988 */ /* 0x0003e20008000c04 */
[----:B------:R-:W-:Y:S01]  /*82b0*/  LOP3.LUT R64, R67, 0xffff0000, RZ, 0xc0, !PT ;  /* 0xffff000043407812 */ /* 0x000fe200078ec0ff */
[C---:B------:R-:W-:Y:S01]  /*82c0*/  FFMA R10, R41.reuse, R51, R10 ;  /* 0x00000033290a7223 */ /* 0x040fe2000000000a */
[C---:B------:R-:W-:Y:S01]  /*82d0*/  FFMA R15, R41.reuse, R52, R15 ;  /* 0x00000034290f7223 */ /* 0x040fe2000000000f */
[----:B------:R-:W-:Y:S01]  /*82e0*/  SHF.L.U32 R65, R72, 0x10, RZ ;  /* 0x0000001048417819 */ /* 0x000fe200000006ff */
[----:B------:R-:W-:Y:S01]  /*82f0*/  FFMA R12, R41, R53, R12 ;  /* 0x00000035290c7223 */ /* 0x000fe2000000000c */
[----:B------:R-:W-:Y:S01]  /*8300*/  F2FP.BF16.F32.PACK_AB R104, R9, R8 ;  /* 0x000000080968723e */ /* 0x000fe200000010ff */
[C---:B------:R-:W-:Y:S01]  /*8310*/  FMUL R13, R38.reuse, R17 ;  /* 0x00000011260d7220 */ /* 0x040fe20000400000 */
[----:B------:R-:W-:Y:S01]  /*8320*/  F2FP.BF16.F32.PACK_AB R105, R15, R10 ;  /* 0x0000000a0f69723e */ /* 0x000fe200000010ff */
[C---:B------:R-:W-:Y:S01]  /*8330*/  FMUL R14, R38.reuse, R18 ;  /* 0x00000012260e7220 */ /* 0x040fe20000400000 */
[C---:B------:R-:W-:Y:S01]  /*8340*/  FMUL R19, R38.reuse, R19 ;  /* 0x0000001326137220 */ /* 0x040fe20000400000 */
[C---:B------:R-:W-:Y:S01]  /*8350*/  FMUL R16, R38.reuse, R20 ;  /* 0x0000001426107220 */ /* 0x040fe20000400000 */
[C---:B------:R-:W-:Y:S01]  /*8360*/  FFMA R13, R41.reuse, R54, R13 ;  /* 0x00000036290d7223 */ /* 0x040fe2000000000d */
        /* <DEDUP_REMOVED lines=11> */
[----:B------:R-:W-:Y:S01]  /*8420*/  FFMA R23, R41, R60, R23 ;  /* 0x0000003c29177223 */ /* 0x000fe20000000017 */
[C---:B------:R-:W-:Y:S01]  /*8430*/  FMUL R27, R38.reuse, R27 ;  /* 0x0000001b261b7220 */ /* 0x040fe20000400000 */
[----:B------:R-:W-:Y:S01]  /*8440*/  F2FP.BF16.F32.PACK_AB R106, R13, R12 ;  /* 0x0000000c0d6a723e */ /* 0x000fe200000010ff */
[----:B------:R-:W-:Y:S01]  /*8450*/  FFMA R20, R41, R61, R20 ;  /* 0x0000003d29147223 */ /* 0x000fe20000000014 */
[----:B------:R-:W-:Y:S01]  /*8460*/  F2FP.BF16.F32.PACK_AB R107, R19, R14 ;  /* 0x0000000e136b723e */ /* 0x000fe200000010ff */
[----:B------:R-:W-:Y:S01]  /*8470*/  FMUL R24, R38, R28 ;  /* 0x0000001c26187220 */ /* 0x000fe20000400000 */
[----:B------:R-:W-:Y:S01]  /*8480*/  LOP3.LUT R66, R72, 0xffff0000, RZ, 0xc0, !PT ;  /* 0xffff000048427812 */ /* 0x000fe200078ec0ff */
[----:B------:R-:W-:Y:S01]  /*8490*/  FFMA R21, R41, R62, R21 ;  /* 0x0000003e29157223 */ /* 0x000fe20000000015 */
[----:B------:R-:W-:Y:S01]  /*84a0*/  SHF.L.U32 R67, R73, 0x10, RZ ;  /* 0x0000001049437819 */ /* 0x000fe200000006ff */
[----:B------:R1:W-:Y:S01]  /*84b0*/  STS.128 [R121+0x10], R104 ;  /* 0x0000106879007388 */ /* 0x0003e20000000c00 */
[C---:B------:R-:W-:Y:S01]  /*84c0*/  FMUL R25, R38.reuse, R29 ;  /* 0x0000001d26197220 */ /* 0x040fe20000400000 */
[----:B------:R-:W-:Y:S01]  /*84d0*/  FFMA R22, R41, R63, R22 ;  /* 0x0000003f29167223 */ /* 0x000fe20000000016 */
[----:B------:R-:W-:Y:S01]  /*84e0*/  LOP3.LUT R68, R73, 0xffff0000, RZ, 0xc0, !PT ;  /* 0xffff000049447812 */ /* 0x000fe200078ec0ff */
[----:B------:R-:W-:Y:S01]  /*84f0*/  FMUL R26, R38, R30 ;  /* 0x0000001e261a7220 */ /* 0x000fe20000400000 */
[C---:B------:R-:W-:Y:S01]  /*8500*/  FFMA R27, R41.reuse, R64, R27 ;  /* 0x00000040291b7223 */ /* 0x040fe2000000001b */
[----:B------:R-:W-:Y:S01]  /*8510*/  SHF.L.U32 R69, R74, 0x10, RZ ;  /* 0x000000104a457819 */ /* 0x000fe200000006ff */
[----:B------:R-:W-:Y:S01]  /*8520*/  FMUL R31, R38, R31 ;  /* 0x0000001f261f7220 */ /* 0x000fe20000400000 */
[C---:B------:R-:W-:Y:S01]  /*8530*/  FFMA R24, R41.reuse, R65, R24 ;  /* 0x0000004129187223 */ /* 0x040fe20000000018 */
[----:B------:R-:W-:Y:S01]  /*8540*/  LOP3.LUT R70, R74, 0xffff0000, RZ, 0xc0, !PT ;  /* 0xffff00004a467812 */ /* 0x000fe200078ec0ff */
[C---:B------:R-:W-:Y:S01]  /*8550*/  FMUL R28, R38.reuse, R32 ;  /* 0x00000020261c7220 */ /* 0x040fe20000400000 */
[----:B------:R-:W-:Y:S01]  /*8560*/  FFMA R25, R41, R66, R25 ;  /* 0x0000004229197223 */ /* 0x000fe20000000019 */
[----:B------:R-:W-:Y:S01]  /*8570*/  SHF.L.U32 R71, R75, 0x10, RZ ;  /* 0x000000104b477819 */ /* 0x000fe200000006ff */
[C---:B------:R-:W-:Y:S01]  /*8580*/  FMUL R29, R38.reuse, R33 ;  /* 0x00000021261d7220 */ /* 0x040fe20000400000 */
[----:B------:R-:W-:Y:S01]  /*8590*/  FFMA R26, R41, R67, R26 ;  /* 0x00000043291a7223 */ /* 0x000fe2000000001a */
[----:B------:R-:W-:Y:S01]  /*85a0*/  LOP3.LUT R72, R75, 0xffff0000, RZ, 0xc0, !PT ;  /* 0xffff00004b487812 */ /* 0x000fe200078ec0ff */
        /* <DEDUP_REMOVED lines=8> */
[----:B------:R-:W-:Y:S01]  /*8630*/  FFMA R30, R41, R71, R30 ;  /* 0x00000047291e7223 */ /* 0x000fe2000000001e */
[----:B------:R-:W-:Y:S01]  /*8640*/  F2FP.BF16.F32.PACK_AB R115, R27, R22 ;  /* 0x000000161b73723e */ /* 0x000fe200000010ff */
[----:B------:R-:W-:Y:S01]  /*8650*/  FFMA R35, R41, R72, R35 ;  /* 0x0000004829237223 */ /* 0x000fe20000000023 */
[----:B------:R-:W-:Y:S02]  /*8660*/  F2FP.BF16.F32.PACK_AB R116, R25, R24 ;  /* 0x000000181974723e */ /* 0x000fe400000010ff */
[----:B------:R-:W-:Y:S01]  /*8670*/  F2FP.BF16.F32.PACK_AB R117, R31, R26 ;  /* 0x0000001a1f75723e */ /* 0x000fe200000010ff */
[----:B------:R1:W-:Y:S01]  /*8680*/  STS.128 [R120+0x20], R112 ;  /* 0x0000207078007388 */ /* 0x0003e20000000c00 */
        /* <DEDUP_REMOVED lines=12> */
[----:B------:R-:W-:Y:S02]  /*8750*/  UIADD3 UR40, UPT, UPT, UR50, 0x200, UR4 ;  /* 0x0000020032287890 */ /* 0x000fe4000fffe004 */
[----:B------:R-:W-:Y:S02]  /*8760*/  UIADD3 UR41, UPT, UPT, UR51, 0x20, URZ ;  /* 0x0000002033297890 */ /* 0x000fe4000fffe0ff */
[----:B--2---:R-:W-:Y:S04]  /*8770*/  UIADD3 UR6, UP0, UPT, UR8, 0x680, URZ ;  /* 0x0000068008067890 */ /* 0x004fe8000ff1e0ff */
[----:B------:R-:W-:Y:S09]  /*8780*/  UIADD3.X UR7, UPT, UPT, URZ, UR9, URZ, UP0, !UPT ;  /* 0x00000009ff077290 */ /* 0x000ff200087fe4ff */
[----:B------:R2:W-:Y:S02]  /*8790*/  UTMASTG.4D [UR40], [UR6] ;  /* 0x00000028060073b5 */ /* 0x0005e40008018000 */
[----:B--2---:R0:W-:Y:S02]  /*87a0*/  UTMACMDFLUSH ;  /* 0x00000000000079b7 */ /* 0x0041e40000000000 */
.L_x_111:
[----:B------:R-:W-:Y:S05]  /*87b0*/  BSYNC.RECONVERGENT B0 ;  /* 0x0000000000007941 */ /* 0x000fea0003800200 */
.L_x_110:
[----:B------:R-:W-:Y:S01]  /*87c0*/  MOV R0, UR48 ;  /* 0x0000003000007c02 */ /* 0x000fe20008000f00 */
[----:B------:R-:W-:Y:S01]  /*87d0*/  UIADD3 UR4, UPT, UPT, UR49, 0x1, URZ ;  /* 0x0000000131047890 */ /* 0x000fe2000fffe0ff */
[----:B------:R-:W-:Y:S05]  /*87e0*/  BSSY.RECONVERGENT B0, `(.L_x_112) ;  /* 0x0000005000007945 */ /* 0x000fea0003800200 */
[----:B------:R-:W-:Y:S02]  /*87f0*/  MOV R2, UR4 ;  /* 0x0000000400027c02 */ /* 0x000fe40008000f00 */
[----:B------:R-:W-:Y:S01]  /*8800*/  MOV R46, UR4 ;  /* 0x00000004002e7c02 */ /* 0x000fe20008000f00 */
[----:B------:R-:W-:Y:S05]  /*8810*/  @P0 BRA `(.L_x_113) ;  /* 0x0000000000040947 */ /* 0x000fea0003800000 */
[----:B------:R-:W-:Y:S04]  /*8820*/  DEPBAR.LE SB0, 0x1 ;  /* 0x000080400000791a */ /* 0x000fe80000000000 */
.L_x_113:
[----:B------:R-:W-:Y:S05]  /*8830*/  BSYNC.RECONVERGENT B0 ;  /* 0x0000000000007941 */ /* 0x000fea0003800200 */
.L_x_112:
[----:B------:R-:W-:Y:S01]  /*8840*/  BAR.SYNC.DEFER_BLOCKING 0x1, 0x80 ;  /* 0x0042000000007b1d */ /* 0x000fe20000010000 */
[----:B------:R-:W-:Y:S01]  /*8850*/  ISETP.NE.AND P0, PT, R2, 0x3, PT ;  /* 0x000000030200780c */ /* 0x000fe20003f05270 */
[----:B------:R-:W-:Y:S01]  /*8860*/  UISETP.NE.AND UP0, UPT, UR53, -0x2, UPT ;  /* 0xfffffffe3500788c */ /* 0x000fe2000bf05270 */
[----:B------:R-:W-:Y:S02]  /*8870*/  ISETP.NE.AND P2, PT, R100, RZ, PT ;  /* 0x000000ff6400720c */ /* 0x000fe40003f45270 */
[----:B------:R-:W-:Y:S01]  /*8880*/  ISETP.EQ.XOR P1, PT, R0, 0x3, !P0 ;  /* 0x000000030000780c */ /* 0x000fe20004722a70 */
[----:B------:R-:W-:Y:S01]  /*8890*/  VIADD R0, R36, 0x1 ;  /* 0x0000000124007836 */ /* 0x000fe20000000000 */
[----:B------:R-:W-:Y:S02]  /*88a0*/  SEL R46, R46, RZ, P0 ;  /* 0x000000ff2e2e7207 */ /* 0x000fe40000000000 */
[----:B------:R-:W-:Y:S04]  /*88b0*/  SEL R3, RZ, 0x1, !P1 ;  /* 0x00000001ff037807 */ /* 0x000fe80004800000 */
[----:B------:R-:W-:Y:S01]  /*88c0*/  LOP3.LUT R92, R92, R3, RZ, 0x3c, !PT ;  /* 0x000000035c5c7212 */ /* 0x000fe200078e3cff */
[----:B------:R-:W-:Y:S06]  /*88d0*/  BRA.U !UP0, `(.L_x_114) ;  /* 0x0000000108307547 */ /* 0x000fec000b800000 */
        /* <DEDUP_REMOVED lines=12> */
.L_x_114:
[----:B------:R-:W-:Y:S01]  /*89a0*/  R2UR UR5, R88 ;  /* 0x00000000580572ca */ /* 0x000fe200000e0000 */
[----:B------:R-:W-:Y:S01]  /*89b0*/  UIADD3 UR53, UPT, UPT, UR53, 0x2, URZ ;  /* 0x0000000235357890 */ /* 0x000fe2000fffe0ff */
[----:B------:R-:W-:Y:S01]  /*89c0*/  R2UR UR4, R89 ;  /* 0x00000000590472ca */ /* 0x000fe200000e0000 */
[----:B------:R-:W-:Y:S01]  /*89d0*/  IMAD.MOV.U32 R17, RZ, RZ, R103 ;  /* 0x000000ffff117224 */ /* 0x000fe200078e0067 */
[----:B------:R-:W-:Y:S02]  /*89e0*/  LOP3.LUT P0, RZ, R82, 0x1, RZ, 0xc0, !PT ;  /* 0x0000000152ff7812 */ /* 0x000fe4000780c0ff */
[----:B------:R-:W-:Y:S02]  /*89f0*/  ISETP.NE.AND P1, PT, R0, 0x2, PT ;  /* 0x000000020000780c */ /* 0x000fe40003f25270 */
[----:B------:R-:W-:Y:S02]  /*8a00*/  LOP3.LUT R90, R90, 0x1, RZ, 0x3c, !PT ;  /* 0x000000015a5a7812 */ /* 0x000fe400078e3cff */
[----:B--2---:R-:W-:Y:S02]  /*8a10*/  SEL R2, RZ, 0x1, P1 ;  /* 0x00000001ff027807 */ /* 0x004fe40000800000 */
[----:B------:R-:W-:Y:S01]  /*8a20*/  SEL R36, R0, RZ, P1 ;  /* 0x000000ff00247207 */ /* 0x000fe20000800000 */
[----:B------:R-:W-:Y:S01]  /*8a30*/  UIADD3 UR23, UPT, UPT, UR36, UR5, URZ ;  /* 0x0000000524177290 */ /* 0x000fe2000fffe0ff */
[----:B------:R-:W-:Y:S01]  /*8a40*/  LOP3.LUT R91, R91, R2, RZ, 0x3c, !PT ;  /* 0x000000025b5b7212 */ /* 0x000fe200078e3cff */
[----:B------:R-:W-:Y:S02]  /*8a50*/  UIADD3 UR27, UPT, UPT, UR37, UR4, URZ ;  /* 0x00000004251b7290 */ /* 0x000fe4000fffe0ff */
[----:B------:R-:W-:Y:S10]  /*8a60*/  @P0 BRA `(.L_x_115) ;  /* 0xffffffd000c00947 */ /* 0x000ff4000383ffff */
[----:B------:R-:W-:Y:S05]  /*8a70*/  @!P2 BRA `(.L_x_116) ;  /* 0x000000000048a947 */ /* 0x000fea0003800000 */
[----:B------:R-:W2:Y:S02]  /*8a80*/  LDCU.64 UR4, c[0x0][0x890] ;  /* 0x00011200ff0477ac */ /* 0x000ea40008000a00 */
[----:B--2---:R-:W-:-:S04]  /*8a90*/  UISETP.NE.U32.AND UP0, UPT, UR4, URZ, UPT ;  /* 0x000000ff0400728c */ /* 0x004fc8000bf05070 */
[----:B------:R-:W-:-:S09]  /*8aa0*/  UISETP.NE.AND.EX UP0, UPT, UR5, URZ, UPT, UP0 ;  /* 0x000000ff0500728c */ /* 0x000fd2000bf05300 */
[----:B------:R-:W-:Y:S05]  /*8ab0*/  BRA.U UP0, `(.L_x_117) ;  /* 0x00000001000c7547 */ /* 0x000fea000b800000 */
[----:B------:R-:W-:-:S13]  /*8ac0*/  FSETP.NEU.AND P0, PT, R41, RZ, PT ;  /* 0x000000ff2900720b */ /* 0x000fda0003f0d000 */
[----:B------:R-:W-:Y:S05]  /*8ad0*/  @!P0 EXIT ;  /* 0x000000000000894d */ /* 0x000fea0003800000 */
[----:B------:R-:W-:Y:S05]  /*8ae0*/  BRA `(.L_x_116) ;  /* 0x00000000002c7947 */ /* 0x000fea0003800000 */
.L_x_117:
[----:B------:R-:W-:Y:S01]  /*8af0*/  ISETP.NE.AND P0, PT, R110, RZ, PT ;  /* 0x000000ff6e00720c */ /* 0x000fe20003f05270 */
[----:B------:R-:W-:-:S12]  /*8b00*/  BSSY.RECONVERGENT B0, `(.L_x_116) ;  /* 0x0000009000007945 */ /* 0x000fd80003800200 */
[----:B------:R-:W-:Y:S05]  /*8b10*/  @P0 BRA `(.L_x_118) ;  /* 0x0000000000140947 */ /* 0x000fea0003800000 */
[----:B------:R-:W2:Y:S02]  /*8b20*/  LDCU.64 UR4, c[0x0][0x888] ;  /* 0x00011100ff0477ac */ /* 0x000ea40008000a00 */
[----:B--2---:R-:W-:-:S04]  /*8b30*/  ISETP.NE.U32.AND P0, PT, RZ, UR4, PT ;  /* 0x00000004ff007c0c */ /* 0x004fc8000bf05070 */
[----:B------:R-:W-:-:S13]  /*8b40*/  ISETP.NE.AND.EX P0, PT, RZ, UR5, PT, P0 ;  /* 0x00000005ff007c0c */ /* 0x000fda000bf05300 */
[----:B------:R-:W-:Y:S05]  /*8b50*/  @!P0 EXIT ;  /* 0x000000000000894d */ /* 0x000fea0003800000 */
[----:B------:R-:W-:Y:S05]  /*8b60*/  BRA `(.L_x_119) ;  /* 0x0000000000087947 */ /* 0x000fea0003800000 */
.L_x_118:
[----:B------:R-:W-:-:S13]  /*8b70*/  FSETP.NEU.AND P0, PT, R41, RZ, PT ;  /* 0x000000ff2900720b */ /* 0x000fda0003f0d000 */
[----:B------:R-:W-:Y:S05]  /*8b80*/  @!P0 EXIT ;  /* 0x000000000000894d */ /* 0x000fea0003800000 */
.L_x_119:
[----:B------:R-:W-:Y:S05]  /*8b90*/  BSYNC.RECONVERGENT B0 ;  /* 0x0000000000007941 */ /* 0x000fea0003800200 */
.L_x_116:
[----:B------:R-:W2:Y:S01]  /*8ba0*/  S2UR UR5, SR_CgaCtaId ;  /* 0x00000000000579c3 */ /* 0x000ea20000008800 */
[----:B------:R-:W-:Y:S01]  /*8bb0*/  ULEA UR4, UR54, UR50, 0x3 ;  /* 0x0000003236047291 */ /* 0x000fe2000f8e18ff */
[----:B------:R-:W-:-:S04]  /*8bc0*/  DEPBAR.LE SB0, 0x0 ;  /* 0x000080000000791a */ /* 0x000fc80000000000 */
[----:B------:R-:W-:-:S04]  /*8bd0*/  UIADD3 UR4, UPT, UPT, UR4, 0x118, URZ ;  /* 0x0000011804047890 */ /* 0x000fc8000fffe0ff */
[----:B--2---:R-:W-:-:S09]  /*8be0*/  UPRMT UR4, UR5, 0x654, UR4 ;  /* 0x0000065405047896 */ /* 0x004fd20008000004 */
[----:B------:R-:W-:Y:S01]  /*8bf0*/  SYNCS.ARRIVE.TRANS64.RED.A1T0 RZ, [UR4], RZ ;  /* 0x000000ffffff79a7 */ /* 0x000fe20008100404 */
[----:B------:R-:W-:Y:S05]  /*8c00*/  EXIT ;  /* 0x000000000000794d */ /* 0x000fea0003800000 */
.L_x_20:
[----:B------:R-:W-:Y:S07]  /*8c10*/  MOV R0, UR33 ;  /* 0x0000002100007c02 */ /* 0x000fee0008000f00 */
.L_x_120:
[----:B-1----:R1:W3:Y:S02]  /*8c20*/  SYNCS.PHASECHK.TRANS64.TRYWAIT P0, [R0+URZ+0x80], R5 ;  /* 0x00008005000075a7 */ /* 0x0022e400080011ff */
[----:B---3--:R-:W-:Y:S05]  /*8c30*/  @!P0 NANOSLEEP.SYNCS 0x989680 ;  /* 0x009896800000895d */ /* 0x008fea0003900000 */
[----:B------:R-:W3:Y:S02]  /*8c40*/  @!P0 SYNCS.PHASECHK.TRANS64 P0, [R0+URZ+0x80], R5 ;  /* 0x00008005000085a7 */ /* 0x000ee400080010ff */
[----:B---3--:R-:W-:Y:S05]  /*8c50*/  @!P0 BRA `(.L_x_120) ;  /* 0xfffffffc00f08947 */ /* 0x008fea000383ffff */
[----:B------:R-:W-:Y:S05]  /*8c60*/  BRA `(.L_x_19) ;  /* 0xffffff9000047947 */ /* 0x000fea000383ffff */
.L_x_26:
[----:B------:R-:W-:Y:S07]  /*8c70*/  MOV R0, UR25 ;  /* 0x0000001900007c02 */ /* 0x000fee0008000f00 */
.L_x_121:
[----:B-1----:R1:W2:Y:S02]  /*8c80*/  SYNCS.PHASECHK.TRANS64.TRYWAIT P0, [R0+URZ+0x80], R5 ;  /* 0x00008005000075a7 */ /* 0x0022a400080011ff */
[----:B--2---:R-:W-:Y:S05]  /*8c90*/  @!P0 NANOSLEEP.SYNCS 0x989680 ;  /* 0x009896800000895d */ /* 0x004fea0003900000 */
[----:B------:R-:W2:Y:S02]  /*8ca0*/  @!P0 SYNCS.PHASECHK.TRANS64 P0, [R0+URZ+0x80], R5 ;  /* 0x00008005000085a7 */ /* 0x000ea400080010ff */
[----:B--2---:R-:W-:Y:S05]  /*8cb0*/  @!P0 BRA `(.L_x_121) ;  /* 0xfffffffc00f08947 */ /* 0x004fea000383ffff */
[----:B------:R-:W-:Y:S05]  /*8cc0*/  BRA `(.L_x_25) ;  /* 0xffffff9400307947 */ /* 0x000fea000383ffff */
.L_x_30:
[----:B------:R-:W-:-:S07]  /*8cd0*/  MOV R0, UR29 ;  /* 0x0000001d00007c02 */ /* 0x000fce0008000f00 */
.L_x_122:
[----:B-1----:R1:W2:Y:S02]  /*8ce0*/  SYNCS.PHASECHK.TRANS64.TRYWAIT P0, [R0+URZ+0x140], R3 ;  /* 0x00014003000075a7 */ /* 0x0022a400080011ff */
[----:B--2---:R-:W-:Y:S05]  /*8cf0*/  @!P0 NANOSLEEP.SYNCS 0x989680 ;  /* 0x009896800000895d */ /* 0x004fea0003900000 */
[----:B------:R-:W2:Y:S02]  /*8d00*/  @!P0 SYNCS.PHASECHK.TRANS64 P0, [R0+URZ+0x140], R3 ;  /* 0x00014003000085a7 */ /* 0x000ea400080010ff */
[----:B--2---:R-:W-:Y:S05]  /*8d10*/  @!P0 BRA `(.L_x_122) ;  /* 0xfffffffc00f08947 */ /* 0x004fea000383ffff */
[----:B------:R-:W-:Y:S05]  /*8d20*/  BRA `(.L_x_123) ;  /* 0xffffff9800007947 */ /* 0x000fea000383ffff */
.L_x_34:
[----:B------:R-:W-:-:S07]  /*8d30*/  MOV R0, UR4 ;  /* 0x0000000400007c02 */ /* 0x000fce0008000f00 */
.L_x_124:
[----:B-1----:R1:W2:Y:S02]  /*8d40*/  SYNCS.PHASECHK.TRANS64.TRYWAIT P0, [R0+URZ], R3 ;  /* 0x00000003000075a7 */ /* 0x0022a400080011ff */
[----:B--2---:R-:W-:Y:S05]  /*8d50*/  @!P0 NANOSLEEP.SYNCS 0x989680 ;  /* 0x009896800000895d */ /* 0x004fea0003900000 */
[----:B------:R-:W2:Y:S02]  /*8d60*/  @!P0 SYNCS.PHASECHK.TRANS64 P0, [R0+URZ], R3 ;  /* 0x00000003000085a7 */ /* 0x000ea400080010ff */
[----:B--2---:R-:W-:Y:S05]  /*8d70*/  @!P0 BRA `(.L_x_124) ;  /* 0xfffffffc00f08947 */ /* 0x004fea000383ffff */
[----:B------:R-:W-:Y:S05]  /*8d80*/  BRA `(.L_x_125) ;  /* 0xffffff9c00947947 */ /* 0x000fea000383ffff */
.L_x_35:
[----:B------:R-:W-:-:S07]  /*8d90*/  MOV R0, UR5 ;  /* 0x0000000500007c02 */ /* 0x000fce0008000f00 */
.L_x_126:
[----:B-1----:R1:W2:Y:S02]  /*8da0*/  SYNCS.PHASECHK.TRANS64.TRYWAIT P0, [R0+URZ], R3 ;  /* 0x00000003000075a7 */ /* 0x0022a400080011ff */
[----:B--2---:R-:W-:Y:S05]  /*8db0*/  @!P0 NANOSLEEP.SYNCS 0x989680 ;  /* 0x009896800000895d */ /* 0x004fea0003900000 */
[----:B------:R-:W2:Y:S02]  /*8dc0*/  @!P0 SYNCS.PHASECHK.TRANS64 P0, [R0+URZ], R3 ;  /* 0x00000003000085a7 */ /* 0x000ea400080010ff */
[----:B--2---:R-:W-:Y:S05]  /*8dd0*/  @!P0 BRA `(.L_x_126) ;  /* 0xfffffffc00f08947 */ /* 0x004fea000383ffff */
[----:B------:R-:W-:Y:S05]  /*8de0*/  BRA `(.L_x_127) ;  /* 0xffffff9c00a47947 */ /* 0x000fea000383ffff */
.L_x_36:
[----:B------:R-:W-:-:S07]  /*8df0*/  MOV R0, UR5 ;  /* 0x0000000500007c02 */ /* 0x000fce0008000f00 */
.L_x_128:
[----:B-1----:R1:W2:Y:S02]  /*8e00*/  SYNCS.PHASECHK.TRANS64.TRYWAIT P0, [R0+URZ], R3 ;  /* 0x00000003000075a7 */ /* 0x0022a400080011ff */
[----:B--2---:R-:W-:Y:S05]  /*8e10*/  @!P0 NANOSLEEP.SYNCS 0x989680 ;  /* 0x009896800000895d */ /* 0x004fea0003900000 */
[----:B------:R-:W2:Y:S02]  /*8e20*/  @!P0 SYNCS.PHASECHK.TRANS64 P0, [R0+URZ], R3 ;  /* 0x00000003000085a7 */ /* 0x000ea400080010ff */
[----:B--2---:R-:W-:Y:S05]  /*8e30*/  @!P0 BRA `(.L_x_128) ;  /* 0xfffffffc00f08947 */ /* 0x004fea000383ffff */
[----:B------:R-:W-:Y:S05]  /*8e40*/  BRA `(.L_x_129) ;  /* 0xffffff9c00b47947 */ /* 0x000fea000383ffff */
.L_x_37:
[----:B------:R-:W-:-:S07]  /*8e50*/  MOV R0, UR5 ;  /* 0x0000000500007c02 */ /* 0x000fce0008000f00 */
.L_x_130:
[----:B-1----:R1:W2:Y:S02]  /*8e60*/  SYNCS.PHASECHK.TRANS64.TRYWAIT P0, [R0+URZ], R3 ;  /* 0x00000003000075a7 */ /* 0x0022a400080011ff */
[----:B--2---:R-:W-:Y:S05]  /*8e70*/  @!P0 NANOSLEEP.SYNCS 0x989680 ;  /* 0x009896800000895d */ /* 0x004fea0003900000 */
[----:B------:R-:W2:Y:S02]  /*8e80*/  @!P0 SYNCS.PHASECHK.TRANS64 P0, [R0+URZ], R3 ;  /* 0x00000003000085a7 */ /* 0x000ea400080010ff */
[----:B--2---:R-:W-:Y:S05]  /*8e90*/  @!P0 BRA `(.L_x_130) ;  /* 0xfffffffc00f08947 */ /* 0x004fea000383ffff */
[----:B------:R-:W-:Y:S05]  /*8ea0*/  BRA `(.L_x_131) ;  /* 0xffffff9c00c47947 */ /* 0x000fea000383ffff */
.L_x_38:
[----:B------:R-:W-:-:S07]  /*8eb0*/  MOV R0, UR5 ;  /* 0x0000000500007c02 */ /* 0x000fce0008000f00 */
.L_x_132:
[----:B-1----:R1:W2:Y:S02]  /*8ec0*/  SYNCS.PHASECHK.TRANS64.TRYWAIT P0, [R0+URZ], R3 ;  /* 0x00000003000075a7 */ /* 0x0022a400080011ff */
[----:B--2---:R-:W-:Y:S05]  /*8ed0*/  @!P0 NANOSLEEP.SYNCS 0x989680 ;  /* 0x009896800000895d */ /* 0x004fea0003900000 */
[----:B------:R-:W2:Y:S02]  /*8ee0*/  @!P0 SYNCS.PHASECHK.TRANS64 P0, [R0+URZ], R3 ;  /* 0x00000003000085a7 */ /* 0x000ea400080010ff */
[----:B--2---:R-:W-:Y:S05]  /*8ef0*/  @!P0 BRA `(.L_x_132) ;  /* 0xfffffffc00f08947 */ /* 0x004fea000383ffff */
[----:B------:R-:W-:Y:S05]  /*8f00*/  BRA `(.L_x_133) ;  /* 0xffffff9c00d47947 */ /* 0x000fea000383ffff */
.L_x_39:
[----:B------:R-:W-:-:S07]  /*8f10*/  MOV R0, UR5 ;  /* 0x0000000500007c02 */ /* 0x000fce0008000f00 */
.L_x_134:
[----:B-1----:R1:W2:Y:S02]  /*8f20*/  SYNCS.PHASECHK.TRANS64.TRYWAIT P0, [R0+URZ], R3 ;  /* 0x00000003000075a7 */ /* 0x0022a400080011ff */
[----:B--2---:R-:W-:Y:S05]  /*8f30*/  @!P0 NANOSLEEP.SYNCS 0x989680 ;  /* 0x009896800000895d */ /* 0x004fea0003900000 */
[----:B------:R-:W2:Y:S02]  /*8f40*/  @!P0 SYNCS.PHASECHK.TRANS64 P0, [R0+URZ], R3 ;  /* 0x00000003000085a7 */ /* 0x000ea400080010ff */
[----:B--2---:R-:W-:Y:S05]  /*8f50*/  @!P0 BRA `(.L_x_134) ;  /* 0xfffffffc00f08947 */ /* 0x004fea000383ffff */
[----:B------:R-:W-:Y:S05]  /*8f60*/  BRA `(.L_x_135) ;  /* 0xffffff9c00e47947 */ /* 0x000fea000383ffff */
.L_x_40:
[----:B------:R-:W-:-:S07]  /*8f70*/  MOV R0, UR5 ;  /* 0x0000000500007c02 */ /* 0x000fce0008000f00 */
.L_x_136:
[----:B-1----:R1:W2:Y:S02]  /*8f80*/  SYNCS.PHASECHK.TRANS64.TRYWAIT P0, [R0+URZ], R3 ;  /* 0x00000003000075a7 */ /* 0x0022a400080011ff */
[----:B--2---:R-:W-:Y:S05]  /*8f90*/  @!P0 NANOSLEEP.SYNCS 0x989680 ;  /* 0x009896800000895d */ /* 0x004fea0003900000 */
[----:B------:R-:W2:Y:S02]  /*8fa0*/  @!P0 SYNCS.PHASECHK.TRANS64 P0, [R0+URZ], R3 ;  /* 0x00000003000085a7 */ /* 0x000ea400080010ff */
[----:B--2---:R-:W-:Y:S05]  /*8fb0*/  @!P0 BRA `(.L_x_136) ;  /* 0xfffffffc00f08947 */ /* 0x004fea000383ffff */
[----:B------:R-:W-:Y:S05]  /*8fc0*/  BRA `(.L_x_137) ;  /* 0xffffff9c00f47947 */ /* 0x000fea000383ffff */
.L_x_41:
[----:B------:R-:W-:-:S07]  /*8fd0*/  MOV R0, UR5 ;  /* 0x0000000500007c02 */ /* 0x000fce0008000f00 */
.L_x_138:
[----:B-1----:R1:W2:Y:S02]  /*8fe0*/  SYNCS.PHASECHK.TRANS64.TRYWAIT P0, [R0+URZ], R3 ;  /* 0x00000003000075a7 */ /* 0x0022a400080011ff */
[----:B--2---:R-:W-:Y:S05]  /*8ff0*/  @!P0 NANOSLEEP.SYNCS 0x989680 ;  /* 0x009896800000895d */ /* 0x004fea0003900000 */
[----:B------:R-:W2:Y:S02]  /*9000*/  @!P0 SYNCS.PHASECHK.TRANS64 P0, [R0+URZ], R3 ;  /* 0x00000003000085a7 */ /* 0x000ea400080010ff */
[----:B--2---:R-:W-:Y:S05]  /*9010*/  @!P0 BRA `(.L_x_138) ;  /* 0xfffffffc00f08947 */ /* 0x004fea000383ffff */
[----:B------:R-:W-:Y:S05]  /*9020*/  BRA `(.L_x_139) ;  /* 0xffffffa000047947 */ /* 0x000fea000383ffff */
.L_x_42:
[----:B------:R-:W-:-:S07]  /*9030*/  MOV R0, UR5 ;  /* 0x0000000500007c02 */ /* 0x000fce0008000f00 */
.L_x_140:
[----:B-1----:R1:W2:Y:S02]  /*9040*/  SYNCS.PHASECHK.TRANS64.TRYWAIT P0, [R0+URZ], R3 ;  /* 0x00000003000075a7 */ /* 0x0022a400080011ff */
[----:B--2---:R-:W-:Y:S05]  /*9050*/  @!P0 NANOSLEEP.SYNCS 0x989680 ;  /* 0x009896800000895d */ /* 0x004fea0003900000 */
[----:B------:R-:W2:Y:S02]  /*9060*/  @!P0 SYNCS.PHASECHK.TRANS64 P0, [R0+URZ], R3 ;  /* 0x00000003000085a7 */ /* 0x000ea400080010ff */
[----:B--2---:R-:W-:Y:S05]  /*9070*/  @!P0 BRA `(.L_x_140) ;  /* 0xfffffffc00f08947 */ /* 0x004fea000383ffff */
[----:B------:R-:W-:Y:S05]  /*9080*/  BRA `(.L_x_141) ;  /* 0xffffffa000147947 */ /* 0x000fea000383ffff */
.L_x_43:
[----:B------:R-:W-:-:S07]  /*9090*/  MOV R0, UR5 ;  /* 0x0000000500007c02 */ /* 0x000fce0008000f00 */
.L_x_142:
[----:B-1----:R1:W2:Y:S02]  /*90a0*/  SYNCS.PHASECHK.TRANS64.TRYWAIT P0, [R0+URZ], R3 ;  /* 0x00000003000075a7 */ /* 0x0022a400080011ff */
[----:B--2---:R-:W-:Y:S05]  /*90b0*/  @!P0 NANOSLEEP.SYNCS 0x989680 ;  /* 0x009896800000895d */ /* 0x004fea0003900000 */
[----:B------:R-:W2:Y:S02]  /*90c0*/  @!P0 SYNCS.PHASECHK.TRANS64 P0, [R0+URZ], R3 ;  /* 0x00000003000085a7 */ /* 0x000ea400080010ff */
[----:B--2---:R-:W-:Y:S05]  /*90d0*/  @!P0 BRA `(.L_x_142) ;  /* 0xfffffffc00f08947 */ /* 0x004fea000383ffff */
[----:B------:R-:W-:Y:S05]  /*90e0*/  BRA `(.L_x_143) ;  /* 0xffffffa000247947 */ /* 0x000fea000383ffff */
.L_x_44:
[----:B------:R-:W-:-:S07]  /*90f0*/  MOV R0, UR5 ;  /* 0x0000000500007c02 */ /* 0x000fce0008000f00 */
.L_x_144:
[----:B-1----:R1:W2:Y:S02]  /*9100*/  SYNCS.PHASECHK.TRANS64.TRYWAIT P0, [R0+URZ], R3 ;  /* 0x00000003000075a7 */ /* 0x0022a400080011ff */
[----:B--2---:R-:W-:Y:S05]  /*9110*/  @!P0 NANOSLEEP.SYNCS 0x989680 ;  /* 0x009896800000895d */ /* 0x004fea0003900000 */
[----:B------:R-:W2:Y:S02]  /*9120*/  @!P0 SYNCS.PHASECHK.TRANS64 P0, [R0+URZ], R3 ;  /* 0x00000003000085a7 */ /* 0x000ea400080010ff */
[----:B--2---:R-:W-:Y:S05]  /*9130*/  @!P0 BRA `(.L_x_144) ;  /* 0xfffffffc00f08947 */ /* 0x004fea000383ffff */
[----:B------:R-:W-:Y:S05]  /*9140*/  BRA `(.L_x_145) ;  /* 0xffffffa000347947 */ /* 0x000fea000383ffff */
.L_x_45:
[----:B------:R-:W-:-:S07]  /*9150*/  MOV R0, UR5 ;  /* 0x0000000500007c02 */ /* 0x000fce0008000f00 */
.L_x_146:
[----:B-1----:R1:W2:Y:S02]  /*9160*/  SYNCS.PHASECHK.TRANS64.TRYWAIT P0, [R0+URZ], R3 ;  /* 0x00000003000075a7 */ /* 0x0022a400080011ff */
[----:B--2---:R-:W-:Y:S05]  /*9170*/  @!P0 NANOSLEEP.SYNCS 0x989680 ;  /* 0x009896800000895d */ /* 0x004fea0003900000 */
[----:B------:R-:W2:Y:S02]  /*9180*/  @!P0 SYNCS.PHASECHK.TRANS64 P0, [R0+URZ], R3 ;  /* 0x00000003000085a7 */ /* 0x000ea400080010ff */
[----:B--2---:R-:W-:Y:S05]  /*9190*/  @!P0 BRA `(.L_x_146) ;  /* 0xfffffffc00f08947 */ /* 0x004fea000383ffff */
[----:B------:R-:W-:Y:S05]  /*91a0*/  BRA `(.L_x_147) ;  /* 0xffffffa000447947 */ /* 0x000fea000383ffff */
.L_x_46:
[----:B------:R-:W-:-:S07]  /*91b0*/  MOV R0, UR5 ;  /* 0x0000000500007c02 */ /* 0x000fce0008000f00 */
.L_x_148:
[----:B-1----:R1:W2:Y:S02]  /*91c0*/  SYNCS.PHASECHK.TRANS64.TRYWAIT P0, [R0+URZ], R3 ;  /* 0x00000003000075a7 */ /* 0x0022a400080011ff */
[----:B--2---:R-:W-:Y:S05]  /*91d0*/  @!P0 NANOSLEEP.SYNCS 0x989680 ;  /* 0x009896800000895d */ /* 0x004fea0003900000 */
[----:B------:R-:W2:Y:S02]  /*91e0*/  @!P0 SYNCS.PHASECHK.TRANS64 P0, [R0+URZ], R3 ;  /* 0x00000003000085a7 */ /* 0x000ea400080010ff */
[----:B--2---:R-:W-:Y:S05]  /*91f0*/  @!P0 BRA `(.L_x_148) ;  /* 0xfffffffc00f08947 */ /* 0x004fea000383ffff */
[----:B------:R-:W-:Y:S05]  /*9200*/  BRA `(.L_x_149) ;  /* 0xffffffa000547947 */ /* 0x000fea000383ffff */
.L_x_47:
[----:B------:R-:W-:-:S07]  /*9210*/  MOV R0, UR5 ;  /* 0x0000000500007c02 */ /* 0x000fce0008000f00 */
.L_x_150:
[----:B-1----:R1:W2:Y:S02]  /*9220*/  SYNCS.PHASECHK.TRANS64.TRYWAIT P0, [R0+URZ], R3 ;  /* 0x00000003000075a7 */ /* 0x0022a400080011ff */
[----:B--2---:R-:W-:Y:S05]  /*9230*/  @!P0 NANOSLEEP.SYNCS 0x989680 ;  /* 0x009896800000895d */ /* 0x004fea0003900000 */
[----:B------:R-:W2:Y:S02]  /*9240*/  @!P0 SYNCS.PHASECHK.TRANS64 P0, [R0+URZ], R3 ;  /* 0x00000003000085a7 */ /* 0x000ea400080010ff */
[----:B--2---:R-:W-:Y:S05]  /*9250*/  @!P0 BRA `(.L_x_150) ;  /* 0xfffffffc00f08947 */ /* 0x004fea000383ffff */
[----:B------:R-:W-:Y:S05]  /*9260*/  BRA `(.L_x_151) ;  /* 0xffffffa000647947 */ /* 0x000fea000383ffff */
.L_x_48:
[----:B------:R-:W-:-:S07]  /*9270*/  MOV R0, UR5 ;  /* 0x0000000500007c02 */ /* 0x000fce0008000f00 */
.L_x_152:
[----:B-1----:R1:W2:Y:S02]  /*9280*/  SYNCS.PHASECHK.TRANS64.TRYWAIT P0, [R0+URZ], R3 ;  /* 0x00000003000075a7 */ /* 0x0022a400080011ff */
[----:B--2---:R-:W-:Y:S05]  /*9290*/  @!P0 NANOSLEEP.SYNCS 0x989680 ;  /* 0x009896800000895d */ /* 0x004fea0003900000 */
[----:B------:R-:W2:Y:S02]  /*92a0*/  @!P0 SYNCS.PHASECHK.TRANS64 P0, [R0+URZ], R3 ;  /* 0x00000003000085a7 */ /* 0x000ea400080010ff */
[----:B--2---:R-:W-:Y:S05]  /*92b0*/  @!P0 BRA `(.L_x_152) ;  /* 0xfffffffc00f08947 */ /* 0x004fea000383ffff */
[----:B------:R-:W-:Y:S05]  /*92c0*/  BRA `(.L_x_153) ;  /* 0xffffffa000747947 */ /* 0x000fea000383ffff */
.L_x_51:
[----:B------:R-:W-:-:S07]  /*92d0*/  MOV R4, UR4 ;  /* 0x0000000400047c02 */ /* 0x000fce0008000f00 */
.L_x_154:
[----:B--2---:R2:W3:Y:S02]  /*92e0*/  SYNCS.PHASECHK.TRANS64.TRYWAIT P1, [R4+URZ+0x148], R7 ;  /* 0x00014807040075a7 */ /* 0x0044e400080211ff */
[----:B---3--:R-:W-:Y:S05]  /*92f0*/  @!P1 NANOSLEEP.SYNCS 0x989680 ;  /* 0x009896800000995d */ /* 0x008fea0003900000 */
[----:B------:R-:W3:Y:S02]  /*9300*/  @!P1 SYNCS.PHASECHK.TRANS64 P1, [R4+URZ+0x148], R7 ;  /* 0x00014807040095a7 */ /* 0x000ee400080210ff */
[----:B---3--:R-:W-:Y:S05]  /*9310*/  @!P1 BRA `(.L_x_154) ;  /* 0xfffffffc00f09947 */ /* 0x008fea000383ffff */
[----:B------:R-:W-:Y:S05]  /*9320*/  BRA `(.L_x_155) ;  /* 0xffffffa000e47947 */ /* 0x000fea000383ffff */
.L_x_52:
[----:B--2---:R-:W-:-:S07]  /*9330*/  MOV R4, UR4 ;  /* 0x0000000400047c02 */ /* 0x004fce0008000f00 */
.L_x_156:
[----:B--2---:R2:W3:Y:S02]  /*9340*/  SYNCS.PHASECHK.TRANS64.TRYWAIT P1, [R4+URZ+0x140], R5 ;  /* 0x00014005040075a7 */ /* 0x0044e400080211ff */
[----:B---3--:R-:W-:Y:S05]  /*9350*/  @!P1 NANOSLEEP.SYNCS 0x989680 ;  /* 0x009896800000995d */ /* 0x008fea0003900000 */
[----:B------:R-:W3:Y:S02]  /*9360*/  @!P1 SYNCS.PHASECHK.TRANS64 P1, [R4+URZ+0x140], R5 ;  /* 0x00014005040095a7 */ /* 0x000ee400080210ff */
[----:B---3--:R-:W-:Y:S05]  /*9370*/  @!P1 BRA `(.L_x_156) ;  /* 0xfffffffc00f09947 */ /* 0x008fea000383ffff */
[----:B------:R-:W-:Y:S05]  /*9380*/  BRA `(.L_x_157) ;  /* 0xffffffa000ec7947 */ /* 0x000fea000383ffff */
.L_x_60:
[----:B------:R-:W-:-:S07]  /*9390*/  MOV R0, UR19 ;  /* 0x0000001300007c02 */ /* 0x000fce0008000f00 */
.L_x_158:
[----:B-1----:R1:W2:Y:S02]  /*93a0*/  SYNCS.PHASECHK.TRANS64.TRYWAIT P0, [R0+URZ+0x140], R3 ;  /* 0x00014003000075a7 */ /* 0x0022a400080011ff */
[----:B--2---:R-:W-:Y:S05]  /*93b0*/  @!P0 NANOSLEEP.SYNCS 0x989680 ;  /* 0x009896800000895d */ /* 0x004fea0003900000 */
[----:B------:R-:W2:Y:S02]  /*93c0*/  @!P0 SYNCS.PHASECHK.TRANS64 P0, [R0+URZ+0x140], R3 ;  /* 0x00014003000085a7 */ /* 0x000ea400080010ff */
[----:B--2---:R-:W-:Y:S05]  /*93d0*/  @!P0 BRA `(.L_x_158) ;  /* 0xfffffffc00f08947 */ /* 0x004fea000383ffff */
[----:B------:R-:W-:Y:S05]  /*93e0*/  BRA `(.L_x_159) ;  /* 0xffffffa800607947 */ /* 0x000fea000383ffff */
.L_x_61:
[----:B------:R-:W-:-:S07]  /*93f0*/  MOV R0, UR23 ;  /* 0x0000001700007c02 */ /* 0x000fce0008000f00 */
.L_x_160:
[----:B-1----:R1:W2:Y:S02]  /*9400*/  SYNCS.PHASECHK.TRANS64.TRYWAIT P0, [R0+URZ+0x160], R3 ;  /* 0x00016003000075a7 */ /* 0x0022a400080011ff */
[----:B--2---:R-:W-:Y:S05]  /*9410*/  @!P0 NANOSLEEP.SYNCS 0x989680 ;  /* 0x009896800000895d */ /* 0x004fea0003900000 */
[----:B------:R-:W2:Y:S02]  /*9420*/  @!P0 SYNCS.PHASECHK.TRANS64 P0, [R0+URZ+0x160], R3 ;  /* 0x00016003000085a7 */ /* 0x000ea400080010ff */
[----:B--2---:R-:W-:Y:S05]  /*9430*/  @!P0 BRA `(.L_x_160) ;  /* 0xfffffffc00f08947 */ /* 0x004fea000383ffff */
[----:B------:R-:W-:Y:S05]  /*9440*/  BRA `(.L_x_161) ;  /* 0xffffffa800787947 */ /* 0x000fea000383ffff */
.L_x_64:
[----:B-1----:R-:W-:Y:S07]  /*9450*/  MOV R0, UR15 ;  /* 0x0000000f00007c02 */ /* 0x002fee0008000f00 */
.L_x_162:
[----:B-1----:R1:W2:Y:S02]  /*9460*/  SYNCS.PHASECHK.TRANS64.TRYWAIT P0, [R0+URZ], R3 ;  /* 0x00000003000075a7 */ /* 0x0022a400080011ff */
[----:B--2---:R-:W-:Y:S05]  /*9470*/  @!P0 NANOSLEEP.SYNCS 0x989680 ;  /* 0x009896800000895d */ /* 0x004fea0003900000 */
[----:B------:R-:W2:Y:S02]  /*9480*/  @!P0 SYNCS.PHASECHK.TRANS64 P0, [R0+URZ], R3 ;  /* 0x00000003000085a7 */ /* 0x000ea400080010ff */
[----:B--2---:R-:W-:Y:S05]  /*9490*/  @!P0 BRA `(.L_x_162) ;  /* 0xfffffffc00f08947 */ /* 0x004fea000383ffff */
[----:B------:R-:W-:Y:S05]  /*94a0*/  BRA `(.L_x_63) ;  /* 0xffffffa800a87947 */ /* 0x000fea000383ffff */
.L_x_67:
[----:B------:R-:W-:-:S07]  /*94b0*/  MOV R0, UR4 ;  /* 0x0000000400007c02 */ /* 0x000fce0008000f00 */
.L_x_163:
[----:B-1----:R1:W3:Y:S02]  /*94c0*/  SYNCS.PHASECHK.TRANS64.TRYWAIT P0, [R0+URZ], R3 ;  /* 0x00000003000075a7 */ /* 0x0022e400080011ff */
[----:B---3--:R-:W-:Y:S05]  /*94d0*/  @!P0 NANOSLEEP.SYNCS 0x989680 ;  /* 0x009896800000895d */ /* 0x008fea0003900000 */
[----:B------:R-:W3:Y:S02]  /*94e0*/  @!P0 SYNCS.PHASECHK.TRANS64 P0, [R0+URZ], R3 ;  /* 0x00000003000085a7 */ /* 0x000ee400080010ff */
[----:B---3--:R-:W-:Y:S05]  /*94f0*/  @!P0 BRA `(.L_x_163) ;  /* 0xfffffffc00f08947 */ /* 0x008fea000383ffff */
[----:B------:R-:W-:Y:S05]  /*9500*/  BRA `(.L_x_164) ;  /* 0xffffffac006c7947 */ /* 0x000fea000383ffff */
.L_x_68:
[----:B------:R-:W-:-:S07]  /*9510*/  MOV R0, UR4 ;  /* 0x0000000400007c02 */ /* 0x000fce0008000f00 */
.L_x_165:
[----:B-1----:R1:W2:Y:S02]  /*9520*/  SYNCS.PHASECHK.TRANS64.TRYWAIT P0, [R0+URZ], R3 ;  /* 0x00000003000075a7 */ /* 0x0022a400080011ff */
[----:B--2---:R-:W-:Y:S05]  /*9530*/  @!P0 NANOSLEEP.SYNCS 0x989680 ;  /* 0x009896800000895d */ /* 0x004fea0003900000 */
[----:B------:R-:W2:Y:S02]  /*9540*/  @!P0 SYNCS.PHASECHK.TRANS64 P0, [R0+URZ], R3 ;  /* 0x00000003000085a7 */ /* 0x000ea400080010ff */
[----:B--2---:R-:W-:Y:S05]  /*9550*/  @!P0 BRA `(.L_x_165) ;  /* 0xfffffffc00f08947 */ /* 0x004fea000383ffff */
[----:B------:R-:W-:Y:S05]  /*9560*/  BRA `(.L_x_166) ;  /* 0xffffffac00787947 */ /* 0x000fea000383ffff */
.L_x_73:
[----:B------:R-:W-:Y:S07]  /*9570*/  MOV R0, UR22 ;  /* 0x0000001600007c02 */ /* 0x000fee0008000f00 */
.L_x_167:
[----:B-1----:R1:W2:Y:S02]  /*9580*/  SYNCS.PHASECHK.TRANS64.TRYWAIT P0, [R0+URZ+0x140], R5 ;  /* 0x00014005000075a7 */ /* 0x0022a400080011ff */
[----:B--2---:R-:W-:Y:S05]  /*9590*/  @!P0 NANOSLEEP.SYNCS 0x989680 ;  /* 0x009896800000895d */ /* 0x004fea0003900000 */
[----:B------:R-:W2:Y:S02]  /*95a0*/  @!P0 SYNCS.PHASECHK.TRANS64 P0, [R0+URZ+0x140], R5 ;  /* 0x00014005000085a7 */ /* 0x000ea400080010ff */
[----:B--2---:R-:W-:Y:S05]  /*95b0*/  @!P0 BRA `(.L_x_167) ;  /* 0xfffffffc00f08947 */ /* 0x004fea000383ffff */
[----:B------:R-:W-:Y:S05]  /*95c0*/  BRA `(.L_x_168) ;  /* 0xffffffb000fc7947 */ /* 0x000fea000383ffff */
.L_x_76:
[----:B------:R-:W-:Y:S07]  /*95d0*/  MOV R9, UR22 ;  /* 0x0000001600097c02 */ /* 0x000fee0008000f00 */
.L_x_169:
[----:B-1----:R1:W2:Y:S02]  /*95e0*/  SYNCS.PHASECHK.TRANS64.TRYWAIT P1, [R9+URZ+0x138], R14 ;  /* 0x0001380e090075a7 */ /* 0x0022a400080211ff */
[----:B--2---:R-:W-:Y:S05]  /*95f0*/  @!P1 NANOSLEEP.SYNCS 0x989680 ;  /* 0x009896800000995d */ /* 0x004fea0003900000 */
[----:B------:R-:W2:Y:S02]  /*9600*/  @!P1 SYNCS.PHASECHK.TRANS64 P1, [R9+URZ+0x138], R14 ;  /* 0x0001380e090095a7 */ /* 0x000ea400080210ff */
[----:B--2---:R-:W-:Y:S05]  /*9610*/  @!P1 BRA `(.L_x_169) ;  /* 0xfffffffc00f09947 */ /* 0x004fea000383ffff */
[----:B------:R-:W-:Y:S05]  /*9620*/  BRA `(.L_x_75) ;  /* 0xffffffb8004c7947 */ /* 0x000fea000383ffff */
.L_x_79:
[----:B------:R-:W-:Y:S07]  /*9630*/  MOV R0, UR4 ;  /* 0x0000000400007c02 */ /* 0x000fee0008000f00 */
.L_x_170:
[----:B-1----:R1:W2:Y:S02]  /*9640*/  SYNCS.PHASECHK.TRANS64.TRYWAIT P1, [R0+URZ+0x118], R9 ;  /* 0x00011809000075a7 */ /* 0x0022a400080211ff */
[----:B--2---:R-:W-:Y:S05]  /*9650*/  @!P1 NANOSLEEP.SYNCS 0x989680 ;  /* 0x009896800000995d */ /* 0x004fea0003900000 */
[----:B------:R-:W2:Y:S02]  /*9660*/  @!P1 SYNCS.PHASECHK.TRANS64 P1, [R0+URZ+0x118], R9 ;  /* 0x00011809000095a7 */ /* 0x000ea400080210ff */
[----:B--2---:R-:W-:Y:S05]  /*9670*/  @!P1 BRA `(.L_x_170) ;  /* 0xfffffffc00f09947 */ /* 0x004fea000383ffff */
[----:B------:R-:W-:Y:S05]  /*9680*/  BRA `(.L_x_171) ;  /* 0xffffffbc00687947 */ /* 0x000fea000383ffff */
.L_x_80:
[----:B------:R-:W-:Y:S07]  /*9690*/  MOV R0, UR5 ;  /* 0x0000000500007c02 */ /* 0x000fee0008000f00 */
.L_x_172:
[----:B-1----:R1:W2:Y:S02]  /*96a0*/  SYNCS.PHASECHK.TRANS64.TRYWAIT P0, [R0+URZ+0x118], R11 ;  /* 0x0001180b000075a7 */ /* 0x0022a400080011ff */
[----:B--2---:R-:W-:Y:S05]  /*96b0*/  @!P0 NANOSLEEP.SYNCS 0x989680 ;  /* 0x009896800000895d */ /* 0x004fea0003900000 */
[----:B------:R-:W2:Y:S02]  /*96c0*/  @!P0 SYNCS.PHASECHK.TRANS64 P0, [R0+URZ+0x118], R11 ;  /* 0x0001180b000085a7 */ /* 0x000ea400080010ff */
[----:B--2---:R-:W-:Y:S05]  /*96d0*/  @!P0 BRA `(.L_x_172) ;  /* 0xfffffffc00f08947 */ /* 0x004fea000383ffff */
[----:B------:R-:W-:Y:S05]  /*96e0*/  BRA `(.L_x_173) ;  /* 0xffffffbc00d07947 */ /* 0x000fea000383ffff */
.L_x_82:
[----:B------:R-:W-:-:S07]  /*96f0*/  MOV R0, UR4 ;  /* 0x0000000400007c02 */ /* 0x000fce0008000f00 */
.L_x_174:
[----:B--2---:R2:W3:Y:S02]  /*9700*/  SYNCS.PHASECHK.TRANS64.TRYWAIT P0, [R0+URZ], R3 ;  /* 0x00000003000075a7 */ /* 0x0044e400080011ff */
[----:B---3--:R-:W-:Y:S05]  /*9710*/  @!P0 NANOSLEEP.SYNCS 0x989680 ;  /* 0x009896800000895d */ /* 0x008fea0003900000 */
[----:B------:R-:W3:Y:S02]  /*9720*/  @!P0 SYNCS.PHASECHK.TRANS64 P0, [R0+URZ], R3 ;  /* 0x00000003000085a7 */ /* 0x000ee400080010ff */
[----:B---3--:R-:W-:Y:S05]  /*9730*/  @!P0 BRA `(.L_x_174) ;  /* 0xfffffffc00f08947 */ /* 0x008fea000383ffff */
[----:B------:R-:W-:Y:S05]  /*9740*/  BRA `(.L_x_175) ;  /* 0xffffffc000547947 */ /* 0x000fea000383ffff */
.L_x_83:
[----:B--2---:R2:W3:Y:S02]  /*9750*/  SYNCS.PHASECHK.TRANS64.TRYWAIT P0, [R2+URZ], R3 ;  /* 0x00000003020075a7 */ /* 0x0044e400080011ff */
[----:B---3--:R-:W-:Y:S05]  /*9760*/  @!P0 NANOSLEEP.SYNCS 0x989680 ;  /* 0x009896800000895d */ /* 0x008fea0003900000 */
[----:B------:R-:W3:Y:S02]  /*9770*/  @!P0 SYNCS.PHASECHK.TRANS64 P0, [R2+URZ], R3 ;  /* 0x00000003020085a7 */ /* 0x000ee400080010ff */
[----:B---3--:R-:W-:Y:S05]  /*9780*/  @!P0 BRA `(.L_x_83) ;  /* 0xfffffffc00f08947 */ /* 0x008fea000383ffff */
[----:B------:R-:W-:Y:S05]  /*9790*/  BRA `(.L_x_176) ;  /* 0xffffffc000807947 */ /* 0x000fea000383ffff */
.L_x_85:
[----:B------:R-:W-:Y:S07]  /*97a0*/  MOV R0, UR50 ;  /* 0x0000003200007c02 */ /* 0x000fee0008000f00 */
.L_x_177:
[----:B-1----:R1:W2:Y:S02]  /*97b0*/  SYNCS.PHASECHK.TRANS64.TRYWAIT P0, [R0+URZ+0x140], R3 ;  /* 0x00014003000075a7 */ /* 0x0022a400080011ff */
[----:B--2---:R-:W-:Y:S05]  /*97c0*/  @!P0 NANOSLEEP.SYNCS 0x989680 ;  /* 0x009896800000895d */ /* 0x004fea0003900000 */
[----:B------:R-:W2:Y:S02]  /*97d0*/  @!P0 SYNCS.PHASECHK.TRANS64 P0, [R0+URZ+0x140], R3 ;  /* 0x00014003000085a7 */ /* 0x000ea400080010ff */
[----:B--2---:R-:W-:Y:S05]  /*97e0*/  @!P0 BRA `(.L_x_177) ;  /* 0xfffffffc00f08947 */ /* 0x004fea000383ffff */
[----:B------:R-:W-:Y:S05]  /*97f0*/  BRA `(.L_x_178) ;  /* 0xffffffc400687947 */ /* 0x000fea000383ffff */
.L_x_95:
[----:B-1----:R1:W2:Y:S02]  /*9800*/  SYNCS.PHASECHK.TRANS64.TRYWAIT P1, [R0+URZ+0x100], R5 ;  /* 0x00010005000075a7 */ /* 0x0022a400080211ff */
[----:B--2---:R-:W-:Y:S05]  /*9810*/  @!P1 NANOSLEEP.SYNCS 0x989680 ;  /* 0x009896800000995d */ /* 0x004fea0003900000 */
[----:B------:R-:W2:Y:S02]  /*9820*/  @!P1 SYNCS.PHASECHK.TRANS64 P1, [R0+URZ+0x100], R5 ;  /* 0x00010005000095a7 */ /* 0x000ea400080210ff */
[----:B--2---:R-:W-:Y:S05]  /*9830*/  @!P1 BRA `(.L_x_95) ;  /* 0xfffffffc00f09947 */ /* 0x004fea000383ffff */
[----:B------:R-:W-:Y:S05]  /*9840*/  BRA `(.L_x_94) ;  /* 0xffffffd400c47947 */ /* 0x000fea000383ffff */
.L_x_97:
[----:B------:R1:W1:Y:S02]  /*9850*/  SYNCS.PHASECHK.TRANS64.TRYWAIT P1, [R106+URZ+0x150], R3 ;  /* 0x000150036a0075a7 */ /* 0x00026400080211ff */
[----:B-1----:R-:W-:Y:S05]  /*9860*/  @!P1 NANOSLEEP.SYNCS 0x989680 ;  /* 0x009896800000995d */ /* 0x002fea0003900000 */
[----:B------:R-:W1:Y:S02]  /*9870*/  @!P1 SYNCS.PHASECHK.TRANS64 P1, [R106+URZ+0x150], R3 ;  /* 0x000150036a0095a7 */ /* 0x000e6400080210ff */
[----:B-1----:R-:W-:Y:S05]  /*9880*/  @!P1 BRA `(.L_x_97) ;  /* 0xfffffffc00f09947 */ /* 0x002fea000383ffff */
[----:B------:R-:W-:Y:S05]  /*9890*/  BRA `(.L_x_96) ;  /* 0xffffffd400f47947 */ /* 0x000fea000383ffff */
.L_x_108:
[----:B--2---:R2:W3:Y:S02]  /*98a0*/  SYNCS.PHASECHK.TRANS64.TRYWAIT P1, [R3+URZ+0x100], R4 ;  /* 0x00010004030075a7 */ /* 0x0044e400080211ff */
[----:B---3--:R-:W-:Y:S05]  /*98b0*/  @!P1 NANOSLEEP.SYNCS 0x989680 ;  /* 0x009896800000995d */ /* 0x008fea0003900000 */
[----:B------:R-:W3:Y:S02]  /*98c0*/  @!P1 SYNCS.PHASECHK.TRANS64 P1, [R3+URZ+0x100], R4 ;  /* 0x00010004030095a7 */ /* 0x000ee400080210ff */
[----:B---3--:R-:W-:Y:S05]  /*98d0*/  @!P1 BRA `(.L_x_108) ;  /* 0xfffffffc00f09947 */ /* 0x008fea000383ffff */
[----:B------:R-:W-:Y:S05]  /*98e0*/  BRA `(.L_x_107) ;  /* 0xffffffe000f87947 */ /* 0x000fea000383ffff */
        .weak           $__internal_0_$__cuda_sm10x_tcgen05_guardrail_trap_col_being_dealloced_not_returned_by_alloc
        .type           $__internal_0_$__cuda_sm10x_tcgen05_guardrail_trap_col_being_dealloced_not_returned_by_alloc,@function
        .size           $__internal_0_$__cuda_sm10x_tcgen05_guardrail_trap_col_being_dealloced_not_returned_by_alloc,($__internal_1_$__cuda_sm10x_tcgen05_guardrail_trap_phase_invalid_during_alloc - $__internal_0_$__cuda_sm10x_tcgen05_guardrail_trap_col_being_dealloced_not_returned_by_alloc)
$__internal_0_$__cuda_sm10x_tcgen05_guardrail_trap_col_being_dealloced_not_returned_by_alloc:
[----:B------:R-:W-:Y:S05]  /*98f0*/  BPT.TRAP 0x1 ;  /* 0x000000040000795c */ /* 0x000fea0000300000 */
[----:B------:R-:W-:-:S04]  /*9900*/  MOV R3, 0x0 ;  /* 0x0000000000037802 */ /* 0x000fc80000000f00 */
[----:B------:R-:W-:Y:S05]  /*9910*/  RET.REL.NODEC R2 `(_ZN7cutlass13device_kernelINS_4conv6kernel13ConvUniversalINS1_16ConvProblemShapeILNS1_8OperatorE2ELi2EEENS1_10collective14CollectiveConvINS1_47MainloopSm100TmaUmmaWarpSpecializedImplicitGemmILS5_2ELi16ELi2ELi1ELi2EN4cute5tupleIJNSA_1CILi1EEESD_SD_EEEEENSB_IJNSC_ILi128EEENSB_IJNSC_ILi64EEEEEENSB_IJNSC_ILi32EEEEEEEEENS_10bfloat16_tESM_NSA_8TiledMMAINSA_8MMA_AtomIJNSA_20SM100_MMA_F16BF16_SSISM_SM_fLi128ELi64ELNSA_4UMMA5MajorE1ELSR_1ELNSQ_7ScaleInE0ELSS_0EEEEEENSA_6LayoutISE_NSB_IJNSC_ILi0EEESW_SW_EEEEENSB_IJNSA_10UnderscoreESZ_SZ_EEEEENS7_6detail27Sm100ImplicitGemmTileTraitsINSA_13SM90_TMA_LOADENSA_14ComposedLayoutINSA_7SwizzleILi3ELi4ELi3EEENSA_18smem_ptr_flag_bitsILi16EEENSV_INSB_IJSH_NSC_ILi8EEEEEENSB_IJSD_SH_EEEEEEEvEENS13_INSA_20SM90_TMA_LOAD_IM2COLES1E_vEEEENS_8epilogue10collective18CollectiveEpilogueINS1J_23Sm100TmaWarpSpecializedILi3ELi2ELi32ELb1ELb0EEEJSL_NSB_IJNSV_ISG_SD_EENSV_ISJ_SD_EEEEESM_NSB_IJlNSB_IJSD_llEEESW_EEESM_S1S_NS1J_6fusion15FusionCallbacksIS1N_NS1T_17LinearCombinationISM_fSM_fLNS_15FloatRoundStyleE2EEESL_S1Q_JEEENSA_5SM1004TMEM4LOAD26SM100_TMEM_LOAD_32dp32b32xES14_NS15_INS16_ILi2ELi4ELi3EEES19_NSV_INSB_IJS1A_SJ_EEENSB_IJSJ_SD_EEEEEEENSA_39AutoVectorizingCopyWithAssumedAlignmentILi128EEENSA_14SM90_TMA_STOREES27_S29_S29_EEEvvEEEEvNT_6ParamsE) ;  /* 0xffffff6402b87950 */ /* 0x000fea0003c3ffff */
        .weak           $__internal_1_$__cuda_sm10x_tcgen05_guardrail_trap_phase_invalid_during_alloc
        .type           $__internal_1_$__cuda_sm10x_tcgen05_guardrail_trap_phase_invalid_during_alloc,@function
        .size           $__internal_1_$__cuda_sm10x_tcgen05_guardrail_trap_phase_invalid_during_alloc,($__internal_2_$__cuda_sm10x_tcgen05_guardrail_trap_unallocated_columns_being_dealloced - $__internal_1_$__cuda_sm10x_tcgen05_guardrail_trap_phase_invalid_during_alloc)
$__internal_1_$__cuda_sm10x_tcgen05_guardrail_trap_phase_invalid_during_alloc:
[----:B------:R-:W-:Y:S05]  /*9920*/  BPT.TRAP 0x1 ;  /* 0x000000040000795c */ /* 0x000fea0000300000 */
[----:B------:R-:W-:-:S04]  /*9930*/  HFMA2 R3, -RZ, RZ, 0, 0 ;  /* 0x00000000ff037431 */ /* 0x000fc800000001ff */
[----:B------:R-:W-:Y:S05]  /*9940*/  RET.REL.NODEC R2 `(_ZN7cutlass13device_kernelINS_4conv6kernel13ConvUniversalINS1_16ConvProblemShapeILNS1_8OperatorE2ELi2EEENS1_10collective14CollectiveConvINS1_47MainloopSm100TmaUmmaWarpSpecializedImplicitGemmILS5_2ELi16ELi2ELi1ELi2EN4cute5tupleIJNSA_1CILi1EEESD_SD_EEEEENSB_IJNSC_ILi128EEENSB_IJNSC_ILi64EEEEEENSB_IJNSC_ILi32EEEEEEEEENS_10bfloat16_tESM_NSA_8TiledMMAINSA_8MMA_AtomIJNSA_20SM100_MMA_F16BF16_SSISM_SM_fLi128ELi64ELNSA_4UMMA5MajorE1ELSR_1ELNSQ_7ScaleInE0ELSS_0EEEEEENSA_6LayoutISE_NSB_IJNSC_ILi0EEESW_SW_EEEEENSB_IJNSA_10UnderscoreESZ_SZ_EEEEENS7_6detail27Sm100ImplicitGemmTileTraitsINSA_13SM90_TMA_LOADENSA_14ComposedLayoutINSA_7SwizzleILi3ELi4ELi3EEENSA_18smem_ptr_flag_bitsILi16EEENSV_INSB_IJSH_NSC_ILi8EEEEEENSB_IJSD_SH_EEEEEEEvEENS13_INSA_20SM90_TMA_LOAD_IM2COLES1E_vEEEENS_8epilogue10collective18CollectiveEpilogueINS1J_23Sm100TmaWarpSpecializedILi3ELi2ELi32ELb1ELb0EEEJSL_NSB_IJNSV_ISG_SD_EENSV_ISJ_SD_EEEEESM_NSB_IJlNSB_IJSD_llEEESW_EEESM_S1S_NS1J_6fusion15FusionCallbacksIS1N_NS1T_17LinearCombinationISM_fSM_fLNS_15FloatRoundStyleE2EEESL_S1Q_JEEENSA_5SM1004TMEM4LOAD26SM100_TMEM_LOAD_32dp32b32xES14_NS15_INS16_ILi2ELi4ELi3EEES19_NSV_INSB_IJS1A_SJ_EEENSB_IJSJ_SD_EEEEEEENSA_39AutoVectorizingCopyWithAssumedAlignmentILi128EEENSA_14SM90_TMA_STOREES27_S29_S29_EEEvvEEEEvNT_6ParamsE) ;  /* 0xffffff6402ac7950 */ /* 0x000fea0003c3ffff */
        .weak           $__internal_2_$__cuda_sm10x_tcgen05_guardrail_trap_unallocated_columns_being_dealloced
        .type           $__internal_2_$__cuda_sm10x_tcgen05_guardrail_trap_unallocated_columns_being_dealloced,@function
        .size           $__internal_2_$__cuda_sm10x_tcgen05_guardrail_trap_unallocated_columns_being_dealloced,(.L_x_180 - $__internal_2_$__cuda_sm10x_tcgen05_guardrail_trap_unallocated_columns_being_dealloced)
$__internal_2_$__cuda_sm10x_tcgen05_guardrail_trap_unallocated_columns_being_dealloced:
[----:B------:R-:W-:Y:S05]  /*9950*/  BPT.TRAP 0x1 ;  /* 0x000000040000795c */ /* 0x000fea0000300000 */
[----:B------:R-:W-:-:S04]  /*9960*/  MOV R3, 0x0 ;  /* 0x0000000000037802 */ /* 0x000fc80000000f00 */
[----:B------:R-:W-:Y:S05]  /*9970*/  RET.REL.NODEC R2 `(_ZN7cutlass13device_kernelINS_4conv6kernel13ConvUniversalINS1_16ConvProblemShapeILNS1_8OperatorE2ELi2EEENS1_10collective14CollectiveConvINS1_47MainloopSm100TmaUmmaWarpSpecializedImplicitGemmILS5_2ELi16ELi2ELi1ELi2EN4cute5tupleIJNSA_1CILi1EEESD_SD_EEEEENSB_IJNSC_ILi128EEENSB_IJNSC_ILi64EEEEEENSB_IJNSC_ILi32EEEEEEEEENS_10bfloat16_tESM_NSA_8TiledMMAINSA_8MMA_AtomIJNSA_20SM100_MMA_F16BF16_SSISM_SM_fLi128ELi64ELNSA_4UMMA5MajorE1ELSR_1ELNSQ_7ScaleInE0ELSS_0EEEEEENSA_6LayoutISE_NSB_IJNSC_ILi0EEESW_SW_EEEEENSB_IJNSA_10UnderscoreESZ_SZ_EEEEENS7_6detail27Sm100ImplicitGemmTileTraitsINSA_13SM90_TMA_LOADENSA_14ComposedLayoutINSA_7SwizzleILi3ELi4ELi3EEENSA_18smem_ptr_flag_bitsILi16EEENSV_INSB_IJSH_NSC_ILi8EEEEEENSB_IJSD_SH_EEEEEEEvEENS13_INSA_20SM90_TMA_LOAD_IM2COLES1E_vEEEENS_8epilogue10collective18CollectiveEpilogueINS1J_23Sm100TmaWarpSpecializedILi3ELi2ELi32ELb1ELb0EEEJSL_NSB_IJNSV_ISG_SD_EENSV_ISJ_SD_EEEEESM_NSB_IJlNSB_IJSD_llEEESW_EEESM_S1S_NS1J_6fusion15FusionCallbacksIS1N_NS1T_17LinearCombinationISM_fSM_fLNS_15FloatRoundStyleE2EEESL_S1Q_JEEENSA_5SM1004TMEM4LOAD26SM100_TMEM_LOAD_32dp32b32xES14_NS15_INS16_ILi2ELi4ELi3EEES19_NSV_INSB_IJS1A_SJ_EEENSB_IJSJ_SD_EEEEEEENSA_39AutoVectorizingCopyWithAssumedAlignmentILi128EEENSA_14SM90_TMA_STOREES27_S29_S29_EEEvvEEEEvNT_6ParamsE) ;  /* 0xffffff6402a07950 */ /* 0x000fea0003c3ffff */
.L_x_179:
[----:B------:R-:W-:-:S00]  /*9980*/  BRA `(.L_x_179) ;  /* 0xfffffffc00fc7947 */ /* 0x000fc0000383ffff */
[----:B------:R-:W-:-:S00]  /*9990*/  NOP ;  /* 0x0000000000007918 */ /* 0x000fc00000000000 */
        /* <DEDUP_REMOVED lines=14> */
.L_x_180:


//--------------------- .nv.global.init           --------------------------
	.section	.nv.global.init,"aw",@progbits
.nv.global.init:
	.type		$str$29,@object
	.size		$str$29,($str$30 - $str$29)
$str$29:
        /*0000*/ 	.byte	0x28, 0x61, 0x64, 0x64, 0x72, 0x65, 0x73, 0x73, 0x20, 0x26, 0x20, 0x6d, 0x61, 0x73, 0x6b, 0x29
        /*0010*/ 	.byte	0x20, 0x3d, 0x3d, 0x20, 0x30, 0x00
	.type		$str$30,@object
	.size		$str$30,($str$28 - $str$30)
$str$30:
        /*0016*/ 	.byte	0x2f, 0x74, 0x6d, 0x70, 0x2f, 0x63, 0x75, 0x74, 0x6c, 0x61, 0x73, 0x73, 0x5f, 0x73, 0x77, 0x65
        /*0026*/ 	.byte	0x65, 0x70, 0x5f, 0x73, 0x72, 0x63, 0x2f, 0x69, 0x6e, 0x63, 0x6c, 0x75, 0x64, 0x65, 0x2f, 0x63
        /*0036*/ 	.byte	0x75, 0x74, 0x65, 0x2f, 0x70, 0x6f, 0x69, 0x6e, 0x74, 0x65, 0x72, 0x5f, 0x66, 0x6c, 0x61, 0x67
        /*0046*/ 	.byte	0x67, 0x65, 0x64, 0x2e, 0x68, 0x70, 0x70, 0x00
	.type		$str$28,@object
	.size		$str$28,($str$27 - $str$28)
$str$28:
        /*004e*/ 	.byte	0x2f, 0x74, 0x6d, 0x70, 0x2f, 0x63, 0x75, 0x74, 0x6c, 0x61, 0x73, 0x73, 0x5f, 0x73, 0x77, 0x65
        /*005e*/ 	.byte	0x65, 0x70, 0x5f, 0x73, 0x72, 0x63, 0x2f, 0x69, 0x6e, 0x63, 0x6c, 0x75, 0x64, 0x65, 0x2f, 0x63
        /*006e*/ 	.byte	0x75, 0x74, 0x65, 0x2f, 0x61, 0x74, 0x6f, 0x6d, 0x2f, 0x63, 0x6f, 0x70, 0x79, 0x5f, 0x74, 0x72
        /*007e*/ 	.byte	0x61, 0x69, 0x74, 0x73, 0x5f, 0x73, 0x6d, 0x31, 0x30, 0x30, 0x2e, 0x68, 0x70, 0x70, 0x00
	.type		$str$27,@object
	.size		$str$27,(__unnamed_1 - $str$27)
$str$27:
        /*008d*/ 	.byte	0x28, 0x28, 0x75, 0x69, 0x6e, 0x74, 0x33, 0x32, 0x5f, 0x74, 0x28, 0x74, 0x68, 0x72, 0x65, 0x61
        /*009d*/ 	.byte	0x64, 0x49, 0x64, 0x78, 0x2e, 0x78, 0x29, 0x20, 0x2f, 0x20, 0x33, 0x32, 0x29, 0x20, 0x25, 0x20
        /*00ad*/ 	.byte	0x34, 0x29, 0x20, 0x3d, 0x3d, 0x20, 0x28, 0x28, 0x28, 0x74, 0x6d, 0x65, 0x6d, 0x5f, 0x61, 0x64
        /*00bd*/ 	.byte	0x64, 0x72, 0x20, 0x3e, 0x3e, 0x20, 0x31, 0x36, 0x29, 0x20, 0x2f, 0x20, 0x33, 0x32, 0x29, 0x20
        /*00cd*/ 	.byte	0x25, 0x20, 0x34, 0x29, 0x00
	.type		__unnamed_1,@object
	.size		__unnamed_1,(__unnamed_2 - __unnamed_1)
__unnamed_1:
        /*00d2*/ 	.byte	0x61, 0x75, 0x74, 0x6f, 0x20, 0x63, 0x75, 0x74, 0x65, 0x3a, 0x3a, 0x61, 0x73, 0x5f, 0x70, 0x6f
        /* <DEDUP_REMOVED lines=24> */
        /*0262*/ 	.byte	0x34, 0x30, 0x39, 0x36, 0x3e, 0x3e, 0x3e, 0x3e, 0x5d, 0x00
	.type		__unnamed_2,@object
	.size		__unnamed_2,(.L_2 - __unnamed_2)
__unnamed_2:
        /* <DEDUP_REMOVED lines=42> */
        /*050c*/ 	.byte	0x3e, 0x3e, 0x5d, 0x00
.L_2:


//--------------------- .nv.shared._ZN7cutlass13device_kernelINS_4conv6kernel13ConvUniversalINS1_16ConvProblemShapeILNS1_8OperatorE2ELi2EEENS1_10collective14CollectiveConvINS1_47MainloopSm100TmaUmmaWarpSpecializedImplicitGemmILS5_2ELi16ELi2ELi1ELi2EN4cute5tupleIJNSA_1CILi1EEESD_SD_EEEEENSB_IJNSC_ILi128EEENSB_IJNSC_ILi64EEEEEENSB_IJNSC_ILi32EEEEEEEEENS_10bfloat16_tESM_NSA_8TiledMMAINSA_8MMA_AtomIJNSA_20SM100_MMA_F16BF16_SSISM_SM_fLi128ELi64ELNSA_4UMMA5MajorE1ELSR_1ELNSQ_7ScaleInE0ELSS_0EEEEEENSA_6LayoutISE_NSB_IJNSC_ILi0EEESW_SW_EEEEENSB_IJNSA_10UnderscoreESZ_SZ_EEEEENS7_6detail27Sm100ImplicitGemmTileTraitsINSA_13SM90_TMA_LOADENSA_14ComposedLayoutINSA_7SwizzleILi3ELi4ELi3EEENSA_18smem_ptr_flag_bitsILi16EEENSV_INSB_IJSH_NSC_ILi8EEEEEENSB_IJSD_SH_EEEEEEEvEENS13_INSA_20SM90_TMA_LOAD_IM2COLES1E_vEEEENS_8epilogue10collective18CollectiveEpilogueINS1J_23Sm100TmaWarpSpecializedILi3ELi2ELi32ELb1ELb0EEEJSL_NSB_IJNSV_ISG_SD_EENSV_ISJ_SD_EEEEESM_NSB_IJlNSB_IJSD_llEEESW_EEESM_S1S_NS1J_6fusion15FusionCallbacksIS1N_NS1T_17LinearCombinationISM_fSM_fLNS_15FloatRoundStyleE2EEESL_S1Q_JEEENSA_5SM1004TMEM4LOAD26SM100_TMEM_LOAD_32dp32b32xES14_NS15_INS16_ILi2ELi4ELi3EEES19_NSV_INSB_IJS1A_SJ_EEENSB_IJSJ_SD_EEEEEEENSA_39AutoVectorizingCopyWithAssumedAlignmentILi128EEENSA_14SM90_TMA_STOREES27_S29_S29_EEEvvEEEEvNT_6ParamsE --------------------------
	.section	.nv.shared._ZN7cutlass13device_kernelINS_4conv6kernel13ConvUniversalINS1_16ConvProblemShapeILNS1_8OperatorE2ELi2EEENS1_10collective14CollectiveConvINS1_47MainloopSm100TmaUmmaWarpSpecializedImplicitGemmILS5_2ELi16ELi2ELi1ELi2EN4cute5tupleIJNSA_1CILi1EEESD_SD_EEEEENSB_IJNSC_ILi128EEENSB_IJNSC_ILi64EEEEEENSB_IJNSC_ILi32EEEEEEEEENS_10bfloat16_tESM_NSA_8TiledMMAINSA_8MMA_AtomIJNSA_20SM100_MMA_F16BF16_SSISM_SM_fLi128ELi64ELNSA_4UMMA5MajorE1ELSR_1ELNSQ_7ScaleInE0ELSS_0EEEEEENSA_6LayoutISE_NSB_IJNSC_ILi0EEESW_SW_EEEEENSB_IJNSA_10UnderscoreESZ_SZ_EEEEENS7_6detail27Sm100ImplicitGemmTileTraitsINSA_13SM90_TMA_LOADENSA_14ComposedLayoutINSA_7SwizzleILi3ELi4ELi3EEENSA_18smem_ptr_flag_bitsILi16EEENSV_INSB_IJSH_NSC_ILi8EEEEEENSB_IJSD_SH_EEEEEEEvEENS13_INSA_20SM90_TMA_LOAD_IM2COLES1E_vEEEENS_8epilogue10collective18CollectiveEpilogueINS1J_23Sm100TmaWarpSpecializedILi3ELi2ELi32ELb1ELb0EEEJSL_NSB_IJNSV_ISG_SD_EENSV_ISJ_SD_EEEEESM_NSB_IJlNSB_IJSD_llEEESW_EEESM_S1S_NS1J_6fusion15FusionCallbacksIS1N_NS1T_17LinearCombinationISM_fSM_fLNS_15FloatRoundStyleE2EEESL_S1Q_JEEENSA_5SM1004TMEM4LOAD26SM100_TMEM_LOAD_32dp32b32xES14_NS15_INS16_ILi2ELi4ELi3EEES19_NSV_INSB_IJS1A_SJ_EEENSB_IJSJ_SD_EEEEEEENSA_39AutoVectorizingCopyWithAssumedAlignmentILi128EEENSA_14SM90_TMA_STOREES27_S29_S29_EEEvvEEEEvNT_6ParamsE,"aw",@nobits
	.sectionflags	@""
	.align	16
	.zero		1024


//--------------------- .nv.shared.reserved.0     --------------------------
	.section	.nv.shared.reserved.0,"aw",@nobits
	.weak		__nv_reservedSMEM_offset_0_alias
	.size		__nv_reservedSMEM_offset_0_alias, 0, 64
	.other		__nv_reservedSMEM_offset_0_alias,@"STO_CUDA_RESERVED_SHARED STV_DEFAULT"
__nv_reservedSMEM_offset_0_alias:
	.zero		0
.nv.shared.reserved.0:
	.zero		64
	.weak		__nv_reservedSMEM_tcgen05_partition
	.type		__nv_reservedSMEM_tcgen05_partition,@object
	.size		__nv_reservedSMEM_tcgen05_partition,(.L_0 - __nv_reservedSMEM_tcgen05_partition)
__nv_reservedSMEM_tcgen05_partition:
	.zero		32
.L_0:


//--------------------- .nv.global                --------------------------
	.section	.nv.global,"aw",@nobits
.nv.global:
	.type		_ZN39_INTERNAL_5d732047_4_k_cu_ea799baa_27244cute1_E,@object
	.size		_ZN39_INTERNAL_5d732047_4_k_cu_ea799baa_27244cute1_E,(_ZN39_INTERNAL_5d732047_4_k_cu_ea799baa_27244cuda3std3__45__cpo6cbeginE - _ZN39_INTERNAL_5d732047_4_k_cu_ea799baa_27244cute1_E)
_ZN39_INTERNAL_5d732047_4_k_cu_ea799baa_27244cute1_E:
	.zero		1
	.type		_ZN39_INTERNAL_5d732047_4_k_cu_ea799baa_27244cuda3std3__45__cpo6cbeginE,@object
	.size		_ZN39_INTERNAL_5d732047_4_k_cu_ea799baa_27244cuda3std3__45__cpo6cbeginE,(_ZN39_INTERNAL_5d732047_4_k_cu_ea799baa_27244cuda3std3__48in_placeE - _ZN39_INTERNAL_5d732047_4_k_cu_ea799baa_27244cuda3std3__45__cpo6cbeginE)
_ZN39_INTERNAL_5d732047_4_k_cu_ea799baa_27244cuda3std3__45__cpo6cbeginE:
	.zero		1
	.type		_ZN39_INTERNAL_5d732047_4_k_cu_ea799baa_27244cuda3std3__48in_placeE,@object
	.size		_ZN39_INTERNAL_5d732047_4_k_cu_ea799baa_27244cuda3std3__48in_placeE,(_ZN39_INTERNAL_5d732047_4_k_cu_ea799baa_27244cuda3std6ranges3__45__cpo9iter_moveE - _ZN39_INTERNAL_5d732047_4_k_cu_ea799baa_27244cuda3std3__48in_placeE)
_ZN39_INTERNAL_5d732047_4_k_cu_ea799baa_27244cuda3std3__48in_placeE:
	.zero		1
	.type		_ZN39_INTERNAL_5d732047_4_k_cu_ea799baa_27244cuda3std6ranges3__45__cpo9iter_moveE,@object
	.size		_ZN39_INTERNAL_5d732047_4_k_cu_ea799baa_27244cuda3std6ranges3__45__cpo9iter_moveE,(_ZN39_INTERNAL_5d732047_4_k_cu_ea799baa_27244cuda3std3__45__cpo5beginE - _ZN39_INTERNAL_5d732047_4_k_cu_ea799baa_27244cuda3std6ranges3__45__cpo9iter_moveE)
_ZN39_INTERNAL_5d732047_4_k_cu_ea799baa_27244cuda3std6ranges3__45__cpo9iter_moveE:
	.zero		1
	.type		_ZN39_INTERNAL_5d732047_4_k_cu_ea799baa_27244cuda3std3__45__cpo5beginE,@object
	.size		_ZN39_INTERNAL_5d732047_4_k_cu_ea799baa_27244cuda3std3__45__cpo5beginE,(_ZN39_INTERNAL_5d732047_4_k_cu_ea799baa_27244cuda3std3__441_GLOBAL__N__5d732047_4_k_cu_ea799baa_27246ignoreE - _ZN39_INTERNAL_5d732047_4_k_cu_ea799baa_27244cuda3std3__45__cpo5beginE)
_ZN39_INTERNAL_5d732047_4_k_cu_ea799baa_27244cuda3std3__45__cpo5beginE:
	.zero		1
	.type		_ZN39_INTERNAL_5d732047_4_k_cu_ea799baa_27244cuda3std3__441_GLOBAL__N__5d732047_4_k_cu_ea799baa_27246ignoreE,@object
	.size		_ZN39_INTERNAL_5d732047_4_k_cu_ea799baa_27244cuda3std3__441_GLOBAL__N__5d732047_4_k_cu_ea799baa_27246ignoreE,(_ZN39_INTERNAL_5d732047_4_k_cu_ea799baa_27244cute7productE - _ZN39_INTERNAL_5d732047_4_k_cu_ea799baa_27244cuda3std3__441_GLOBAL__N__5d732047_4_k_cu_ea799baa_27246ignoreE)
_ZN39_INTERNAL_5d732047_4_k_cu_ea799baa_27244cuda3std3__441_GLOBAL__N__5d732047_4_k_cu_ea799baa_27246ignoreE:
	.zero		1
	.type		_ZN39_INTERNAL_5d732047_4_k_cu_ea799baa_27244cute7productE,@object
	.size		_ZN39_INTERNAL_5d732047_4_k_cu_ea799baa_27244cute7productE,(_ZN39_INTERNAL_5d732047_4_k_cu_ea799baa_27244cuda3std3__45__cpo3endE - _ZN39_INTERNAL_5d732047_4_k_cu_ea799baa_27244cute7productE)
_ZN39_INTERNAL_5d732047_4_k_cu_ea799baa_27244cute7productE:
	.zero		1
	.type		_ZN39_INTERNAL_5d732047_4_k_cu_ea799baa_27244cuda3std3__45__cpo3endE,@object
	.size		_ZN39_INTERNAL_5d732047_4_k_cu_ea799baa_27244cuda3std3__45__cpo3endE,(_ZN39_INTERNAL_5d732047_4_k_cu_ea799baa_27244cuda3std3__419piecewise_constructE - _ZN39_INTERNAL_5d732047_4_k_cu_ea799baa_27244cuda3std3__45__cpo3endE)
_ZN39_INTERNAL_5d732047_4_k_cu_ea799baa_27244cuda3std3__45__cpo3endE:
	.zero		1
	.type		_ZN39_INTERNAL_5d732047_4_k_cu_ea799baa_27244cuda3std3__419piecewise_constructE,@object
	.size		_ZN39_INTERNAL_5d732047_4_k_cu_ea799baa_27244cuda3std3__419piecewise_constructE,(_ZN39_INTERNAL_5d732047_4_k_cu_ea799baa_27244cuda3std3__45__cpo4cendE - _ZN39_INTERNAL_5d732047_4_k_cu_ea799baa_27244cuda3std3__419piecewise_constructE)
_ZN39_INTERNAL_5d732047_4_k_cu_ea799baa_27244cuda3std3__419piecewise_constructE:
	.zero		1
	.type		_ZN39_INTERNAL_5d732047_4_k_cu_ea799baa_27244cuda3std3__45__cpo4cendE,@object
	.size		_ZN39_INTERNAL_5d732047_4_k_cu_ea799baa_27244cuda3std3__45__cpo4cendE,(_ZN39_INTERNAL_5d732047_4_k_cu_ea799baa_27244cuda3std6ranges3__45__cpo4swapE - _ZN39_INTERNAL_5d732047_4_k_cu_ea799baa_27244cuda3std3__45__cpo4cendE)
_ZN39_INTERNAL_5d732047_4_k_cu_ea799baa_27244cuda3std3__45__cpo4cendE:
	.zero		1
	.type		_ZN39_INTERNAL_5d732047_4_k_cu_ea799baa_27244cuda3std6ranges3__45__cpo4swapE,@object
	.size		_ZN39_INTERNAL_5d732047_4_k_cu_ea799baa_27244cuda3std6ranges3__45__cpo4swapE,(.L_10 - _ZN39_INTERNAL_5d732047_4_k_cu_ea799baa_27244cuda3std6ranges3__45__cpo4swapE)
_ZN39_INTERNAL_5d732047_4_k_cu_ea799baa_27244cuda3std6ranges3__45__cpo4swapE:
	.zero		1
.L_10:


//--------------------- .nv.constant0._ZN7cutlass13device_kernelINS_4conv6kernel13ConvUniversalINS1_16ConvProblemShapeILNS1_8OperatorE2ELi2EEENS1_10collective14CollectiveConvINS1_47MainloopSm100TmaUmmaWarpSpecializedImplicitGemmILS5_2ELi16ELi2ELi1ELi2EN4cute5tupleIJNSA_1CILi1EEESD_SD_EEEEENSB_IJNSC_ILi128EEENSB_IJNSC_ILi64EEEEEENSB_IJNSC_ILi32EEEEEEEEENS_10bfloat16_tESM_NSA_8TiledMMAINSA_8MMA_AtomIJNSA_20SM100_MMA_F16BF16_SSISM_SM_fLi128ELi64ELNSA_4UMMA5MajorE1ELSR_1ELNSQ_7ScaleInE0ELSS_0EEEEEENSA_6LayoutISE_NSB_IJNSC_ILi0EEESW_SW_EEEEENSB_IJNSA_10UnderscoreESZ_SZ_EEEEENS7_6detail27Sm100ImplicitGemmTileTraitsINSA_13SM90_TMA_LOADENSA_14ComposedLayoutINSA_7SwizzleILi3ELi4ELi3EEENSA_18smem_ptr_flag_bitsILi16EEENSV_INSB_IJSH_NSC_ILi8EEEEEENSB_IJSD_SH_EEEEEEEvEENS13_INSA_20SM90_TMA_LOAD_IM2COLES1E_vEEEENS_8epilogue10collective18CollectiveEpilogueINS1J_23Sm100TmaWarpSpecializedILi3ELi2ELi32ELb1ELb0EEEJSL_NSB_IJNSV_ISG_SD_EENSV_ISJ_SD_EEEEESM_NSB_IJlNSB_IJSD_llEEESW_EEESM_S1S_NS1J_6fusion15FusionCallbacksIS1N_NS1T_17LinearCombinationISM_fSM_fLNS_15FloatRoundStyleE2EEESL_S1Q_JEEENSA_5SM1004TMEM4LOAD26SM100_TMEM_LOAD_32dp32b32xES14_NS15_INS16_ILi2ELi4ELi3EEES19_NSV_INSB_IJS1A_SJ_EEENSB_IJSJ_SD_EEEEEEENSA_39AutoVectorizingCopyWithAssumedAlignmentILi128EEENSA_14SM90_TMA_STOREES27_S29_S29_EEEvvEEEEvNT_6ParamsE --------------------------
	.section	.nv.constant0._ZN7cutlass13device_kernelINS_4conv6kernel13ConvUniversalINS1_16ConvProblemShapeILNS1_8OperatorE2ELi2EEENS1_10collective14CollectiveConvINS1_47MainloopSm100TmaUmmaWarpSpecializedImplicitGemmILS5_2ELi16ELi2ELi1ELi2EN4cute5tupleIJNSA_1CILi1EEESD_SD_EEEEENSB_IJNSC_ILi128EEENSB_IJNSC_ILi64EEEEEENSB_IJNSC_ILi32EEEEEEEEENS_10bfloat16_tESM_NSA_8TiledMMAINSA_8MMA_AtomIJNSA_20SM100_MMA_F16BF16_SSISM_SM_fLi128ELi64ELNSA_4UMMA5MajorE1ELSR_1ELNSQ_7ScaleInE0ELSS_0EEEEEENSA_6LayoutISE_NSB_IJNSC_ILi0EEESW_SW_EEEEENSB_IJNSA_10UnderscoreESZ_SZ_EEEEENS7_6detail27Sm100ImplicitGemmTileTraitsINSA_13SM90_TMA_LOADENSA_14ComposedLayoutINSA_7SwizzleILi3ELi4ELi3EEENSA_18smem_ptr_flag_bitsILi16EEENSV_INSB_IJSH_NSC_ILi8EEEEEENSB_IJSD_SH_EEEEEEEvEENS13_INSA_20SM90_TMA_LOAD_IM2COLES1E_vEEEENS_8epilogue10collective18CollectiveEpilogueINS1J_23Sm100TmaWarpSpecializedILi3ELi2ELi32ELb1ELb0EEEJSL_NSB_IJNSV_ISG_SD_EENSV_ISJ_SD_EEEEESM_NSB_IJlNSB_IJSD_llEEESW_EEESM_S1S_NS1J_6fusion15FusionCallbacksIS1N_NS1T_17LinearCombinationISM_fSM_fLNS_15FloatRoundStyleE2EEESL_S1Q_JEEENSA_5SM1004TMEM4LOAD26SM100_TMEM_LOAD_32dp32b32xES14_NS15_INS16_ILi2ELi4ELi3EEES19_NSV_INSB_IJS1A_SJ_EEENSB_IJSJ_SD_EEEEEEENSA_39AutoVectorizingCopyWithAssumedAlignmentILi128EEENSA_14SM90_TMA_STOREES27_S29_S29_EEEvvEEEEvNT_6ParamsE,"a",@progbits
	.sectionflags	@""
	.align	4
.nv.constant0._ZN7cutlass13device_kernelINS_4conv6kernel13ConvUniversalINS1_16ConvProblemShapeILNS1_8OperatorE2ELi2EEENS1_10collective14CollectiveConvINS1_47MainloopSm100TmaUmmaWarpSpecializedImplicitGemmILS5_2ELi16ELi2ELi1ELi2EN4cute5tupleIJNSA_1CILi1EEESD_SD_EEEEENSB_IJNSC_ILi128EEENSB_IJNSC_ILi64EEEEEENSB_IJNSC_ILi32EEEEEEEEENS_10bfloat16_tESM_NSA_8TiledMMAINSA_8MMA_AtomIJNSA_20SM100_MMA_F16BF16_SSISM_SM_fLi128ELi64ELNSA_4UMMA5MajorE1ELSR_1ELNSQ_7ScaleInE0ELSS_0EEEEEENSA_6LayoutISE_NSB_IJNSC_ILi0EEESW_SW_EEEEENSB_IJNSA_10UnderscoreESZ_SZ_EEEEENS7_6detail27Sm100ImplicitGemmTileTraitsINSA_13SM90_TMA_LOADENSA_14ComposedLayoutINSA_7SwizzleILi3ELi4ELi3EEENSA_18smem_ptr_flag_bitsILi16EEENSV_INSB_IJSH_NSC_ILi8EEEEEENSB_IJSD_SH_EEEEEEEvEENS13_INSA_20SM90_TMA_LOAD_IM2COLES1E_vEEEENS_8epilogue10collective18CollectiveEpilogueINS1J_23Sm100TmaWarpSpecializedILi3ELi2ELi32ELb1ELb0EEEJSL_NSB_IJNSV_ISG_SD_EENSV_ISJ_SD_EEEEESM_NSB_IJlNSB_IJSD_llEEESW_EEESM_S1S_NS1J_6fusion15FusionCallbacksIS1N_NS1T_17LinearCombinationISM_fSM_fLNS_15FloatRoundStyleE2EEESL_S1Q_JEEENSA_5SM1004TMEM4LOAD26SM100_TMEM_LOAD_32dp32b32xES14_NS15_INS16_ILi2ELi4ELi3EEES19_NSV_INSB_IJS1A_SJ_EEENSB_IJSJ_SD_EEEEEEENSA_39AutoVectorizingCopyWithAssumedAlignmentILi128EEENSA_14SM90_TMA_STOREES27_S29_S29_EEEvvEEEEvNT_6ParamsE:
	.zero		2944


//--------------------- SYMBOLS --------------------------

	.type		.nv.reservedSmem.offset0,@object
	.size		.nv.reservedSmem.offset0,0x4
	.type		.nv.reservedSmem.cap,@object
	.size		.nv.reservedSmem.cap,0x4
	.type		__assertfail,@function
